	.target	sm_90a

	.elftype	@"ET_EXEC"


//--------------------- .note.nv.tkinfo           --------------------------
	.section	.note.nv.tkinfo,"",@"SHT_NOTE"
	.sectionflags	@"SHF_NOTE_NV_TKINFO"
	.tkinfo
        /*0018*/ 	.word	0x00000002
        /*0030*/ 	.string	""
        /*0030*/ 	.string	"ptxas"
        /*0030*/ 	.string	"Cuda compilation tools, release 13.0, V13.0.88"
        /*0030*/ 	.string	"Build cuda_13.0.r13.0/compiler.36424714_0"
        /*0030*/ 	.string	"-arch sm_90a -m 64 "



//--------------------- .note.nv.cuinfo           --------------------------
	.section	.note.nv.cuinfo,"",@"SHT_NOTE"
	.sectionflags	@"SHF_NOTE_NV_CUINFO"
        /*0018*/ 	.short	0x0002
        /*001a*/ 	.short	0x005a
        /*001c*/ 	.short	0x0082
	.zero		2


//--------------------- .nv.info                  --------------------------
	.section	.nv.info,"",@"SHT_CUDA_INFO"
	.align	4


	//----- nvinfo : EIATTR_REGCOUNT
	.align		4
        /*0000*/ 	.byte	0x04, 0x2f
        /*0002*/ 	.short	(.L_16 - .L_15)
	.align		4
.L_15:
        /*0004*/ 	.word	index@(_ZN7cutlass13device_kernelINS_4gemm6kernel13GemmUniversalIN4cute5tupleIJiiiiEEENS1_10collective13CollectiveMmaINS1_49MainloopSm90TmaGmmaRmemAWarpSpecializedMixedInputILi3ENS5_IJNS4_1CILi1EEESB_SB_EEENS1_35KernelTmaWarpSpecializedCooperativeEEENS5_IJNSA_ILi256EEENSA_ILi128EEESG_EEENS_10bfloat16_tENS5_IJlSB_lEEENS5_IJNS_12float_e4m3_tEEEESJ_NS4_8TiledMMAINS4_8MMA_AtomIJNS4_4SM904GMMA28MMA_64x128x16_F32BF16BF16_RSILNSP_5MajorE0ELSR_0ELNSP_7ScaleInE1ELSS_1EEEEEENS4_6LayoutINS5_IJNSA_ILi2EEESB_SB_EEENS5_IJSB_NSA_ILi0EEESY_EEEEENS5_IJNS4_10UnderscoreES11_S11_EEEEENS4_13SM90_TMA_LOADENS4_14ComposedLayoutINS4_7SwizzleILi3ELi4ELi3EEENS4_18smem_ptr_flag_bitsILi16EEENSV_INS5_IJNSA_ILi8EEENSA_ILi64EEEEEENS5_IJS1B_SB_EEEEEEEvNS4_8identityES14_NS15_IS17_NS18_ILi8EEENSV_INS5_IJS1A_SG_EEENS5_IJSG_SB_EEEEEEENS4_9Copy_AtomIJNS4_39AutoVectorizingCopyWithAssumedAlignmentILi128EEESK_EEES1G_EENS_8epilogue10collective6detail29Sm90TmaWarpSpecializedAdapterINS1S_15DefaultEpilogueISI_SJ_SJ_NS1R_6thread17LinearCombinationISI_Li1EffLNS1W_9ScaleType4KindE0ELNS_15FloatRoundStyleE2ESI_EENS1_15EpilogueDefaultEEEEEvvEEEEvNT_6ParamsE)
        /*0008*/ 	.word	0x000000a8


	//----- nvinfo : EIATTR_FRAME_SIZE
	.align		4
.L_16:
        /*000c*/ 	.byte	0x04, 0x11
        /*000e*/ 	.short	(.L_18 - .L_17)
	.align		4
.L_17:
        /*0010*/ 	.word	index@(_ZN7cutlass13device_kernelINS_4gemm6kernel13GemmUniversalIN4cute5tupleIJiiiiEEENS1_10collective13CollectiveMmaINS1_49MainloopSm90TmaGmmaRmemAWarpSpecializedMixedInputILi3ENS5_IJNS4_1CILi1EEESB_SB_EEENS1_35KernelTmaWarpSpecializedCooperativeEEENS5_IJNSA_ILi256EEENSA_ILi128EEESG_EEENS_10bfloat16_tENS5_IJlSB_lEEENS5_IJNS_12float_e4m3_tEEEESJ_NS4_8TiledMMAINS4_8MMA_AtomIJNS4_4SM904GMMA28MMA_64x128x16_F32BF16BF16_RSILNSP_5MajorE0ELSR_0ELNSP_7ScaleInE1ELSS_1EEEEEENS4_6LayoutINS5_IJNSA_ILi2EEESB_SB_EEENS5_IJSB_NSA_ILi0EEESY_EEEEENS5_IJNS4_10UnderscoreES11_S11_EEEEENS4_13SM90_TMA_LOADENS4_14ComposedLayoutINS4_7SwizzleILi3ELi4ELi3EEENS4_18smem_ptr_flag_bitsILi16EEENSV_INS5_IJNSA_ILi8EEENSA_ILi64EEEEEENS5_IJS1B_SB_EEEEEEEvNS4_8identityES14_NS15_IS17_NS18_ILi8EEENSV_INS5_IJS1A_SG_EEENS5_IJSG_SB_EEEEEEENS4_9Copy_AtomIJNS4_39AutoVectorizingCopyWithAssumedAlignmentILi128EEESK_EEES1G_EENS_8epilogue10collective6detail29Sm90TmaWarpSpecializedAdapterINS1S_15DefaultEpilogueISI_SJ_SJ_NS1R_6thread17LinearCombinationISI_Li1EffLNS1W_9ScaleType4KindE0ELNS_15FloatRoundStyleE2ESI_EENS1_15EpilogueDefaultEEEEEvvEEEEvNT_6ParamsE)
        /*0014*/ 	.word	0x00000000


	//----- nvinfo : EIATTR_MIN_STACK_SIZE
	.align		4
.L_18:
        /*0018*/ 	.byte	0x04, 0x12
        /*001a*/ 	.short	(.L_20 - .L_19)
	.align		4
.L_19:
        /*001c*/ 	.word	index@(_ZN7cutlass13device_kernelINS_4gemm6kernel13GemmUniversalIN4cute5tupleIJiiiiEEENS1_10collective13CollectiveMmaINS1_49MainloopSm90TmaGmmaRmemAWarpSpecializedMixedInputILi3ENS5_IJNS4_1CILi1EEESB_SB_EEENS1_35KernelTmaWarpSpecializedCooperativeEEENS5_IJNSA_ILi256EEENSA_ILi128EEESG_EEENS_10bfloat16_tENS5_IJlSB_lEEENS5_IJNS_12float_e4m3_tEEEESJ_NS4_8TiledMMAINS4_8MMA_AtomIJNS4_4SM904GMMA28MMA_64x128x16_F32BF16BF16_RSILNSP_5MajorE0ELSR_0ELNSP_7ScaleInE1ELSS_1EEEEEENS4_6LayoutINS5_IJNSA_ILi2EEESB_SB_EEENS5_IJSB_NSA_ILi0EEESY_EEEEENS5_IJNS4_10UnderscoreES11_S11_EEEEENS4_13SM90_TMA_LOADENS4_14ComposedLayoutINS4_7SwizzleILi3ELi4ELi3EEENS4_18smem_ptr_flag_bitsILi16EEENSV_INS5_IJNSA_ILi8EEENSA_ILi64EEEEEENS5_IJS1B_SB_EEEEEEEvNS4_8identityES14_NS15_IS17_NS18_ILi8EEENSV_INS5_IJS1A_SG_EEENS5_IJSG_SB_EEEEEEENS4_9Copy_AtomIJNS4_39AutoVectorizingCopyWithAssumedAlignmentILi128EEESK_EEES1G_EENS_8epilogue10collective6detail29Sm90TmaWarpSpecializedAdapterINS1S_15DefaultEpilogueISI_SJ_SJ_NS1R_6thread17LinearCombinationISI_Li1EffLNS1W_9ScaleType4KindE0ELNS_15FloatRoundStyleE2ESI_EENS1_15EpilogueDefaultEEEEEvvEEEEvNT_6ParamsE)
        /*0020*/ 	.word	0x00000000
.L_20:


//--------------------- .nv.compat                --------------------------
	.section	.nv.compat,"",@"SHT_CUDA_COMPAT_INFO"
	.align	4
        /*0000*/ 	.byte	0x02, 0x09, 0x01, 0x00, 0x02, 0x02, 0x04, 0x00, 0x02, 0x05, 0x05, 0x00, 0x03, 0x07, 0x01, 0x01
        /*0010*/ 	.byte	0x02, 0x03, 0x01, 0x00, 0x02, 0x06, 0x01, 0x00, 0x04, 0x0b, 0x08, 0x00, 0x00, 0x00, 0x00, 0x00
        /*0020*/ 	.byte	0x00, 0x00, 0x00, 0x00


//--------------------- .nv.info._ZN7cutlass13device_kernelINS_4gemm6kernel13GemmUniversalIN4cute5tupleIJiiiiEEENS1_10collective13CollectiveMmaINS1_49MainloopSm90TmaGmmaRmemAWarpSpecializedMixedInputILi3ENS5_IJNS4_1CILi1EEESB_SB_EEENS1_35KernelTmaWarpSpecializedCooperativeEEENS5_IJNSA_ILi256EEENSA_ILi128EEESG_EEENS_10bfloat16_tENS5_IJlSB_lEEENS5_IJNS_12float_e4m3_tEEEESJ_NS4_8TiledMMAINS4_8MMA_AtomIJNS4_4SM904GMMA28MMA_64x128x16_F32BF16BF16_RSILNSP_5MajorE0ELSR_0ELNSP_7ScaleInE1ELSS_1EEEEEENS4_6LayoutINS5_IJNSA_ILi2EEESB_SB_EEENS5_IJSB_NSA_ILi0EEESY_EEEEENS5_IJNS4_10UnderscoreES11_S11_EEEEENS4_13SM90_TMA_LOADENS4_14ComposedLayoutINS4_7SwizzleILi3ELi4ELi3EEENS4_18smem_ptr_flag_bitsILi16EEENSV_INS5_IJNSA_ILi8EEENSA_ILi64EEEEEENS5_IJS1B_SB_EEEEEEEvNS4_8identityES14_NS15_IS17_NS18_ILi8EEENSV_INS5_IJS1A_SG_EEENS5_IJSG_SB_EEEEEEENS4_9Copy_AtomIJNS4_39AutoVectorizingCopyWithAssumedAlignmentILi128EEESK_EEES1G_EENS_8epilogue10collective6detail29Sm90TmaWarpSpecializedAdapterINS1S_15DefaultEpilogueISI_SJ_SJ_NS1R_6thread17LinearCombinationISI_Li1EffLNS1W_9ScaleType4KindE0ELNS_15FloatRoundStyleE2ESI_EENS1_15EpilogueDefaultEEEEEvvEEEEvNT_6ParamsE --------------------------
	.section	.nv.info._ZN7cutlass13device_kernelINS_4gemm6kernel13GemmUniversalIN4cute5tupleIJiiiiEEENS1_10collective13CollectiveMmaINS1_49MainloopSm90TmaGmmaRmemAWarpSpecializedMixedInputILi3ENS5_IJNS4_1CILi1EEESB_SB_EEENS1_35KernelTmaWarpSpecializedCooperativeEEENS5_IJNSA_ILi256EEENSA_ILi128EEESG_EEENS_10bfloat16_tENS5_IJlSB_lEEENS5_IJNS_12float_e4m3_tEEEESJ_NS4_8TiledMMAINS4_8MMA_AtomIJNS4_4SM904GMMA28MMA_64x128x16_F32BF16BF16_RSILNSP_5MajorE0ELSR_0ELNSP_7ScaleInE1ELSS_1EEEEEENS4_6LayoutINS5_IJNSA_ILi2EEESB_SB_EEENS5_IJSB_NSA_ILi0EEESY_EEEEENS5_IJNS4_10UnderscoreES11_S11_EEEEENS4_13SM90_TMA_LOADENS4_14ComposedLayoutINS4_7SwizzleILi3ELi4ELi3EEENS4_18smem_ptr_flag_bitsILi16EEENSV_INS5_IJNSA_ILi8EEENSA_ILi64EEEEEENS5_IJS1B_SB_EEEEEEEvNS4_8identityES14_NS15_IS17_NS18_ILi8EEENSV_INS5_IJS1A_SG_EEENS5_IJSG_SB_EEEEEEENS4_9Copy_AtomIJNS4_39AutoVectorizingCopyWithAssumedAlignmentILi128EEESK_EEES1G_EENS_8epilogue10collective6detail29Sm90TmaWarpSpecializedAdapterINS1S_15DefaultEpilogueISI_SJ_SJ_NS1R_6thread17LinearCombinationISI_Li1EffLNS1W_9ScaleType4KindE0ELNS_15FloatRoundStyleE2ESI_EENS1_15EpilogueDefaultEEEEEvvEEEEvNT_6ParamsE,"",@"SHT_CUDA_INFO"
	.sectionflags	@""
	.align	4


	//----- nvinfo : EIATTR_CUDA_API_VERSION
	.align		4
        /*0000*/ 	.byte	0x04, 0x37
        /*0002*/ 	.short	(.L_22 - .L_21)
.L_21:
        /*0004*/ 	.word	0x00000082


	//----- nvinfo : EIATTR_KPARAM_INFO
	.align		4
.L_22:
        /*0008*/ 	.byte	0x04, 0x17
        /*000a*/ 	.short	(.L_24 - .L_23)
.L_23:
        /*000c*/ 	.word	0x00000000
        /*0010*/ 	.short	0x0000
        /*0012*/ 	.short	0x0070
        /*0014*/ 	.byte	0x00, 0xf0, 0x01, 0x18


	//----- nvinfo : EIATTR_SPARSE_MMA_MASK
	.align		4
.L_24:
        /*0018*/ 	.byte	0x03, 0x50
        /*001a*/ 	.short	0x0000


	//----- nvinfo : EIATTR_MAXREG_COUNT
	.align		4
        /*001c*/ 	.byte	0x03, 0x1b
        /*001e*/ 	.short	0x00a8


	//----- nvinfo : EIATTR_NUM_BARRIERS
	.align		4
        /*0020*/ 	.byte	0x02, 0x4c
        /*0022*/ 	.byte	0x01
	.zero		1


	//----- nvinfo : EIATTR_EXTERNS
	.align		4
        /*0024*/ 	.byte	0x04, 0x0f
        /*0026*/ 	.short	(.L_26 - .L_25)


	//   ....[0]....
	.align		4
.L_25:
        /*0028*/ 	.word	index@(__assertfail)


	//----- nvinfo : EIATTR_MERCURY_ISA_VERSION
	.align		4
.L_26:
        /*002c*/ 	.byte	0x03, 0x5f
        /*002e*/ 	.short	0x0101


	//----- nvinfo : EIATTR_INT_WARP_WIDE_INSTR_OFFSETS
	.align		4
        /*0030*/ 	.byte	0x04, 0x31
        /*0032*/ 	.short	(.L_28 - .L_27)


	//   ....[0]....
.L_27:
        /*0034*/ 	.word	0x00000440


	//   ....[1]....
        /*0038*/ 	.word	0x00000450


	//   ....[2]....
        /*003c*/ 	.word	0x00000530


	//----- nvinfo : EIATTR_COOP_GROUP_MASK_REGIDS
	.align		4
.L_28:
        /*0040*/ 	.byte	0x04, 0x29
        /*0042*/ 	.short	(.L_30 - .L_29)


	//   ....[0]....
.L_29:
        /*0044*/ 	.word	0xffffffff


	//   ....[1]....
        /*0048*/ 	.word	0xffffffff


	//   ....[2]....
        /*004c*/ 	.word	0xffffffff


	//   ....[3]....
        /*0050*/ 	.word	0xffffffff


	//   ....[4]....
        /*0054*/ 	.word	0x0500000f


	//----- nvinfo : EIATTR_COOP_GROUP_INSTR_OFFSETS
	.align		4
.L_30:
        /*0058*/ 	.byte	0x04, 0x28
        /*005a*/ 	.short	(.L_32 - .L_31)


	//   ....[0]....
.L_31:
        /*005c*/ 	.word	0x00000060


	//   ....[1]....
        /*0060*/ 	.word	0x00000070


	//   ....[2]....
        /*0064*/ 	.word	0x00000190


	//   ....[3]....
        /*0068*/ 	.word	0x00000380


	//   ....[4]....
        /*006c*/ 	.word	0x00011480


	//----- nvinfo : EIATTR_REG_RECONFIG
	.align		4
.L_32:
        /*0070*/ 	.byte	0x01, 0x54
	.zero		2


	//----- nvinfo : EIATTR_SYSCALL_OFFSETS
	.align		4
        /*0074*/ 	.byte	0x04, 0x46
        /*0076*/ 	.short	(.L_34 - .L_33)


	//   ....[0]....
.L_33:
        /*0078*/ 	.word	0x000010c0


	//   ....[1]....
        /*007c*/ 	.word	0x000104f0


	//   ....[2]....
        /*0080*/ 	.word	0x00010620


	//----- nvinfo : EIATTR_MBARRIER_INSTR_OFFSETS
	.align		4
.L_34:
        /*0084*/ 	.byte	0x04, 0x39
        /*0086*/ 	.short	(.L_36 - .L_35)


	//   ....[0]....
.L_35:
        /*0088*/ 	.word	0x00000310
        /*008c*/ 	.word	0x000000ff
        /*0090*/ 	.word	0x00000000
        /*0094*/ 	.short	0x0100
        /*0096*/ 	.byte	0x09
	.zero		1


	//   ....[1]....
        /*0098*/ 	.word	0x00000320
        /*009c*/ 	.word	0x000000ff
        /*00a0*/ 	.word	0x00000018
        /*00a4*/ 	.short	0x0100
        /*00a6*/ 	.byte	0x09
	.zero		1


	//   ....[2]....
        /*00a8*/ 	.word	0x00000330
        /*00ac*/ 	.word	0x000000ff
        /*00b0*/ 	.word	0x00000008
        /*00b4*/ 	.short	0x0100
        /*00b6*/ 	.byte	0x09
	.zero		1


	//   ....[3]....
        /*00b8*/ 	.word	0x00000340
        /*00bc*/ 	.word	0x000000ff
        /*00c0*/ 	.word	0x00000020
        /*00c4*/ 	.short	0x0100
        /*00c6*/ 	.byte	0x09
	.zero		1


	//   ....[4]....
        /*00c8*/ 	.word	0x00000350
        /*00cc*/ 	.word	0x000000ff
        /*00d0*/ 	.word	0x00000010
        /*00d4*/ 	.short	0x0100
        /*00d6*/ 	.byte	0x09
	.zero		1


	//   ....[5]....
        /*00d8*/ 	.word	0x00000360
        /*00dc*/ 	.word	0x000000ff
        /*00e0*/ 	.word	0x00000028
        /*00e4*/ 	.short	0x0100
        /*00e6*/ 	.byte	0x09
	.zero		1


	//   ....[6]....
        /*00e8*/ 	.word	0x00000560
        /*00ec*/ 	.word	0x000000ff
        /*00f0*/ 	.word	0x00000040
        /*00f4*/ 	.short	0x0100
        /*00f6*/ 	.byte	0x06
	.zero		1


	//   ....[7]....
        /*00f8*/ 	.word	0x00000590
        /*00fc*/ 	.word	0x000000ff
        /*0100*/ 	.word	0x00000048
        /*0104*/ 	.short	0x0100
        /*0106*/ 	.byte	0x06
	.zero		1


	//   ....[8]....
        /*0108*/ 	.word	0x00001190
        /*010c*/ 	.word	0x00000003
        /*0110*/ 	.word	0x00000000
        /*0114*/ 	.short	0x010a
        /*0116*/ 	.byte	0x3f
	.zero		1


	//   ....[9]....
        /*0118*/ 	.word	0x000011d0
        /*011c*/ 	.word	0x00000003
        /*0120*/ 	.word	0x00000000
        /*0124*/ 	.short	0x010a
        /*0126*/ 	.byte	0x3f
	.zero		1


	//   ....[10]....
        /*0128*/ 	.word	0x000013b0
        /*012c*/ 	.word	0x00000006
        /*0130*/ 	.word	0x00000000
        /*0134*/ 	.short	0x010a
        /*0136*/ 	.byte	0x3f
	.zero		1


	//   ....[11]....
        /*0138*/ 	.word	0x00003000
        /*013c*/ 	.word	0x00000006
        /*0140*/ 	.word	0x00000000
        /*0144*/ 	.short	0x010a
        /*0146*/ 	.byte	0x3f
	.zero		1


	//   ....[12]....
        /*0148*/ 	.word	0x000037f0
        /*014c*/ 	.word	0x000000ff
        /*0150*/ 	.word	0x00000000
        /*0154*/ 	.short	0x010a
        /*0156*/ 	.byte	0x0b
	.zero		1


	//   ....[13]....
        /*0158*/ 	.word	0x00004de0
        /*015c*/ 	.word	0x000000ff
        /*0160*/ 	.word	0x00000000
        /*0164*/ 	.short	0x0101
        /*0166*/ 	.byte	0x07
	.zero		1


	//   ....[14]....
        /*0168*/ 	.word	0x00004e70
        /*016c*/ 	.word	0x000000ff
        /*0170*/ 	.word	0x00000000
        /*0174*/ 	.short	0x010a
        /*0176*/ 	.byte	0x0b
	.zero		1


	//   ....[15]....
        /*0178*/ 	.word	0x00006ab0
        /*017c*/ 	.word	0x000000ff
        /*0180*/ 	.word	0x00000000
        /*0184*/ 	.short	0x0101
        /*0186*/ 	.byte	0x04
	.zero		1


	//   ....[16]....
        /*0188*/ 	.word	0x00006bd0
        /*018c*/ 	.word	0x000000ff
        /*0190*/ 	.word	0x00000000
        /*0194*/ 	.short	0x0101
        /*0196*/ 	.byte	0x06
	.zero		1


	//   ....[17]....
        /*0198*/ 	.word	0x00010710
        /*019c*/ 	.word	0x00000006
        /*01a0*/ 	.word	0x00000018
        /*01a4*/ 	.short	0x010a
        /*01a6*/ 	.byte	0x3f
	.zero		1


	//   ....[18]....
        /*01a8*/ 	.word	0x00010ba0
        /*01ac*/ 	.word	0x0000001b
        /*01b0*/ 	.word	0x00000048
        /*01b4*/ 	.short	0x0101
        /*01b6*/ 	.byte	0x3f
	.zero		1


	//   ....[19]....
        /*01b8*/ 	.word	0x000112d0
        /*01bc*/ 	.word	0x00000007
        /*01c0*/ 	.word	0x00000000
        /*01c4*/ 	.short	0x010a
        /*01c6*/ 	.byte	0x3f
	.zero		1


	//   ....[20]....
        /*01c8*/ 	.word	0x00011350
        /*01cc*/ 	.word	0x00000006
        /*01d0*/ 	.word	0x00000000
        /*01d4*/ 	.short	0x010a
        /*01d6*/ 	.byte	0x3f
	.zero		1


	//   ....[21]....
        /*01d8*/ 	.word	0x000113e0
        /*01dc*/ 	.word	0x00000003
        /*01e0*/ 	.word	0x00000000
        /*01e4*/ 	.short	0x010a
        /*01e6*/ 	.byte	0x3f
	.zero		1


	//   ....[22]....
        /*01e8*/ 	.word	0x000114b0
        /*01ec*/ 	.word	0x00000003
        /*01f0*/ 	.word	0x00000000
        /*01f4*/ 	.short	0x010a
        /*01f6*/ 	.byte	0x3f
	.zero		1


	//   ....[23]....
        /*01f8*/ 	.word	0x00011500
        /*01fc*/ 	.word	0x00000006
        /*0200*/ 	.word	0x00000000
        /*0204*/ 	.short	0x010a
        /*0206*/ 	.byte	0x3f
	.zero		1


	//   ....[24]....
        /*0208*/ 	.word	0x00011560
        /*020c*/ 	.word	0x00000007
        /*0210*/ 	.word	0x00000000
        /*0214*/ 	.short	0x010a
        /*0216*/ 	.byte	0x3f
	.zero		1


	//   ....[25]....
        /*0218*/ 	.word	0x000115b0
        /*021c*/ 	.word	0x00000006
        /*0220*/ 	.word	0x00000018
        /*0224*/ 	.short	0x010a
        /*0226*/ 	.byte	0x3f
	.zero		1


	//   ....[26]....
        /*0228*/ 	.word	0x00011700
        /*022c*/ 	.word	0x00000007
        /*0230*/ 	.word	0x00000000
        /*0234*/ 	.short	0x010a
        /*0236*/ 	.byte	0x3f
	.zero		1


	//   ....[27]....
        /*0238*/ 	.word	0x00011750
        /*023c*/ 	.word	0x00000006
        /*0240*/ 	.word	0x00000000
        /*0244*/ 	.short	0x010a
        /*0246*/ 	.byte	0x3f
	.zero		1


	//----- nvinfo : EIATTR_NUM_MBARRIERS
	.align		4
.L_36:
        /*0248*/ 	.byte	0x03, 0x38
        /*024a*/ 	.short	0x0008


	//----- nvinfo : EIATTR_EXIT_INSTR_OFFSETS
	.align		4
        /*024c*/ 	.byte	0x04, 0x1c
        /*024e*/ 	.short	(.L_38 - .L_37)


	//   ....[0]....
.L_37:
        /*0250*/ 	.word	0x000005f0


	//   ....[1]....
        /*0254*/ 	.word	0x00000ed0


	//   ....[2]....
        /*0258*/ 	.word	0x0000fb30


	//   ....[3]....
        /*025c*/ 	.word	0x00010150


	//   ....[4]....
        /*0260*/ 	.word	0x00011430


	//----- nvinfo : EIATTR_MAX_THREADS
	.align		4
.L_38:
        /*0264*/ 	.byte	0x04, 0x05
        /*0266*/ 	.short	(.L_40 - .L_39)
.L_39:
        /*0268*/ 	.word	0x00000180
        /*026c*/ 	.word	0x00000001
        /*0270*/ 	.word	0x00000001


	//----- nvinfo : EIATTR_CRS_STACK_SIZE
	.align		4
.L_40:
        /*0274*/ 	.byte	0x04, 0x1e
        /*0276*/ 	.short	(.L_42 - .L_41)
.L_41:
        /*0278*/ 	.word	0x00000000


	//----- nvinfo : EIATTR_CBANK_PARAM_SIZE
	.align		4
.L_42:
        /*027c*/ 	.byte	0x03, 0x19
        /*027e*/ 	.short	0x0670


	//----- nvinfo : EIATTR_PARAM_CBANK
	.align		4
        /*0280*/ 	.byte	0x04, 0x0a
        /*0282*/ 	.short	(.L_44 - .L_43)
	.align		4
.L_43:
        /*0284*/ 	.word	index@(.nv.constant0._ZN7cutlass13device_kernelINS_4gemm6kernel13GemmUniversalIN4cute5tupleIJiiiiEEENS1_10collective13CollectiveMmaINS1_49MainloopSm90TmaGmmaRmemAWarpSpecializedMixedInputILi3ENS5_IJNS4_1CILi1EEESB_SB_EEENS1_35KernelTmaWarpSpecializedCooperativeEEENS5_IJNSA_ILi256EEENSA_ILi128EEESG_EEENS_10bfloat16_tENS5_IJlSB_lEEENS5_IJNS_12float_e4m3_tEEEESJ_NS4_8TiledMMAINS4_8MMA_AtomIJNS4_4SM904GMMA28MMA_64x128x16_F32BF16BF16_RSILNSP_5MajorE0ELSR_0ELNSP_7ScaleInE1ELSS_1EEEEEENS4_6LayoutINS5_IJNSA_ILi2EEESB_SB_EEENS5_IJSB_NSA_ILi0EEESY_EEEEENS5_IJNS4_10UnderscoreES11_S11_EEEEENS4_13SM90_TMA_LOADENS4_14ComposedLayoutINS4_7SwizzleILi3ELi4ELi3EEENS4_18smem_ptr_flag_bitsILi16EEENSV_INS5_IJNSA_ILi8EEENSA_ILi64EEEEEENS5_IJS1B_SB_EEEEEEEvNS4_8identityES14_NS15_IS17_NS18_ILi8EEENSV_INS5_IJS1A_SG_EEENS5_IJSG_SB_EEEEEEENS4_9Copy_AtomIJNS4_39AutoVectorizingCopyWithAssumedAlignmentILi128EEESK_EEES1G_EENS_8epilogue10collective6detail29Sm90TmaWarpSpecializedAdapterINS1S_15DefaultEpilogueISI_SJ_SJ_NS1R_6thread17LinearCombinationISI_Li1EffLNS1W_9ScaleType4KindE0ELNS_15FloatRoundStyleE2ESI_EENS1_15EpilogueDefaultEEEEEvvEEEEvNT_6ParamsE)
        /*0288*/ 	.short	0x0210
        /*028a*/ 	.short	0x0670


	//----- nvinfo : EIATTR_SW_WAR
	.align		4
.L_44:
        /*028c*/ 	.byte	0x04, 0x36
        /*028e*/ 	.short	(.L_46 - .L_45)
.L_45:
        /*0290*/ 	.word	0x00000008
.L_46:


//--------------------- .nv.callgraph             --------------------------
	.section	.nv.callgraph,"",@"SHT_CUDA_CALLGRAPH"
	.align	4
	.sectionentsize	8
	.align		4
        /*0000*/ 	.word	0x00000000
	.align		4
        /*0004*/ 	.word	0xffffffff
	.align		4
        /*0008*/ 	.word	index@(_ZN7cutlass13device_kernelINS_4gemm6kernel13GemmUniversalIN4cute5tupleIJiiiiEEENS1_10collective13CollectiveMmaINS1_49MainloopSm90TmaGmmaRmemAWarpSpecializedMixedInputILi3ENS5_IJNS4_1CILi1EEESB_SB_EEENS1_35KernelTmaWarpSpecializedCooperativeEEENS5_IJNSA_ILi256EEENSA_ILi128EEESG_EEENS_10bfloat16_tENS5_IJlSB_lEEENS5_IJNS_12float_e4m3_tEEEESJ_NS4_8TiledMMAINS4_8MMA_AtomIJNS4_4SM904GMMA28MMA_64x128x16_F32BF16BF16_RSILNSP_5MajorE0ELSR_0ELNSP_7ScaleInE1ELSS_1EEEEEENS4_6LayoutINS5_IJNSA_ILi2EEESB_SB_EEENS5_IJSB_NSA_ILi0EEESY_EEEEENS5_IJNS4_10UnderscoreES11_S11_EEEEENS4_13SM90_TMA_LOADENS4_14ComposedLayoutINS4_7SwizzleILi3ELi4ELi3EEENS4_18smem_ptr_flag_bitsILi16EEENSV_INS5_IJNSA_ILi8EEENSA_ILi64EEEEEENS5_IJS1B_SB_EEEEEEEvNS4_8identityES14_NS15_IS17_NS18_ILi8EEENSV_INS5_IJS1A_SG_EEENS5_IJSG_SB_EEEEEEENS4_9Copy_AtomIJNS4_39AutoVectorizingCopyWithAssumedAlignmentILi128EEESK_EEES1G_EENS_8epilogue10collective6detail29Sm90TmaWarpSpecializedAdapterINS1S_15DefaultEpilogueISI_SJ_SJ_NS1R_6thread17LinearCombinationISI_Li1EffLNS1W_9ScaleType4KindE0ELNS_15FloatRoundStyleE2ESI_EENS1_15EpilogueDefaultEEEEEvvEEEEvNT_6ParamsE)
	.align		4
        /*000c*/ 	.word	index@(__assertfail)
	.align		4
        /*0010*/ 	.word	0x00000000
	.align		4
        /*0014*/ 	.word	0xfffffffe
	.align		4
        /*0018*/ 	.word	0x00000000
	.align		4
        /*001c*/ 	.word	0xfffffffd
	.align		4
        /*0020*/ 	.word	0x00000000
	.align		4
        /*0024*/ 	.word	0xfffffffc


//--------------------- .nv.constant4             --------------------------
	.section	.nv.constant4,"a",@progbits
	.align	8
	.align		8
.nv.constant4:
        /*0000*/ 	.dword	__assertfail
	.align		8
        /*0008*/ 	.dword	__unnamed_1
	.align		8
        /*0010*/ 	.dword	__unnamed_2
	.align		8
        /*0018*/ 	.dword	_ZN40_INTERNAL_31078f1a_4_k_cu_773a859f_234334cuda3std3__45__cpo5beginE
	.align		8
        /*0020*/ 	.dword	_ZN40_INTERNAL_31078f1a_4_k_cu_773a859f_234334cuda3std3__45__cpo3endE
	.align		8
        /*0028*/ 	.dword	_ZN40_INTERNAL_31078f1a_4_k_cu_773a859f_234334cuda3std3__45__cpo6cbeginE
	.align		8
        /*0030*/ 	.dword	_ZN40_INTERNAL_31078f1a_4_k_cu_773a859f_234334cuda3std3__45__cpo4cendE
	.align		8
        /*0038*/ 	.dword	_ZN40_INTERNAL_31078f1a_4_k_cu_773a859f_234334cuda3std3__442_GLOBAL__N__31078f1a_4_k_cu_773a859f_234336ignoreE
	.align		8
        /*0040*/ 	.dword	_ZN40_INTERNAL_31078f1a_4_k_cu_773a859f_234334cuda3std3__419piecewise_constructE
	.align		8
        /*0048*/ 	.dword	_ZN40_INTERNAL_31078f1a_4_k_cu_773a859f_234334cuda3std3__48in_placeE
	.align		8
        /*0050*/ 	.dword	_ZN40_INTERNAL_31078f1a_4_k_cu_773a859f_234334cuda3std6ranges3__45__cpo4swapE
	.align		8
        /*0058*/ 	.dword	_ZN40_INTERNAL_31078f1a_4_k_cu_773a859f_234334cuda3std6ranges3__45__cpo9iter_moveE
	.align		8
        /*0060*/ 	.dword	_ZN40_INTERNAL_31078f1a_4_k_cu_773a859f_234334cute7productE
	.align		8
        /*0068*/ 	.dword	_ZN40_INTERNAL_31078f1a_4_k_cu_773a859f_234334cute1_E
	.align		8
        /*0070*/ 	.dword	$str$24
	.align		8
        /*0078*/ 	.dword	$str$25


//--------------------- .text._ZN7cutlass13device_kernelINS_4gemm6kernel13GemmUniversalIN4cute5tupleIJiiiiEEENS1_10collective13CollectiveMmaINS1_49MainloopSm90TmaGmmaRmemAWarpSpecializedMixedInputILi3ENS5_IJNS4_1CILi1EEESB_SB_EEENS1_35KernelTmaWarpSpecializedCooperativeEEENS5_IJNSA_ILi256EEENSA_ILi128EEESG_EEENS_10bfloat16_tENS5_IJlSB_lEEENS5_IJNS_12float_e4m3_tEEEESJ_NS4_8TiledMMAINS4_8MMA_AtomIJNS4_4SM904GMMA28MMA_64x128x16_F32BF16BF16_RSILNSP_5MajorE0ELSR_0ELNSP_7ScaleInE1ELSS_1EEEEEENS4_6LayoutINS5_IJNSA_ILi2EEESB_SB_EEENS5_IJSB_NSA_ILi0EEESY_EEEEENS5_IJNS4_10UnderscoreES11_S11_EEEEENS4_13SM90_TMA_LOADENS4_14ComposedLayoutINS4_7SwizzleILi3ELi4ELi3EEENS4_18smem_ptr_flag_bitsILi16EEENSV_INS5_IJNSA_ILi8EEENSA_ILi64EEEEEENS5_IJS1B_SB_EEEEEEEvNS4_8identityES14_NS15_IS17_NS18_ILi8EEENSV_INS5_IJS1A_SG_EEENS5_IJSG_SB_EEEEEEENS4_9Copy_AtomIJNS4_39AutoVectorizingCopyWithAssumedAlignmentILi128EEESK_EEES1G_EENS_8epilogue10collective6detail29Sm90TmaWarpSpecializedAdapterINS1S_15DefaultEpilogueISI_SJ_SJ_NS1R_6thread17LinearCombinationISI_Li1EffLNS1W_9ScaleType4KindE0ELNS_15FloatRoundStyleE2ESI_EENS1_15EpilogueDefaultEEEEEvvEEEEvNT_6ParamsE --------------------------
	.section	.text._ZN7cutlass13device_kernelINS_4gemm6kernel13GemmUniversalIN4cute5tupleIJiiiiEEENS1_10collective13CollectiveMmaINS1_49MainloopSm90TmaGmmaRmemAWarpSpecializedMixedInputILi3ENS5_IJNS4_1CILi1EEESB_SB_EEENS1_35KernelTmaWarpSpecializedCooperativeEEENS5_IJNSA_ILi256EEENSA_ILi128EEESG_EEENS_10bfloat16_tENS5_IJlSB_lEEENS5_IJNS_12float_e4m3_tEEEESJ_NS4_8TiledMMAINS4_8MMA_AtomIJNS4_4SM904GMMA28MMA_64x128x16_F32BF16BF16_RSILNSP_5MajorE0ELSR_0ELNSP_7ScaleInE1ELSS_1EEEEEENS4_6LayoutINS5_IJNSA_ILi2EEESB_SB_EEENS5_IJSB_NSA_ILi0EEESY_EEEEENS5_IJNS4_10UnderscoreES11_S11_EEEEENS4_13SM90_TMA_LOADENS4_14ComposedLayoutINS4_7SwizzleILi3ELi4ELi3EEENS4_18smem_ptr_flag_bitsILi16EEENSV_INS5_IJNSA_ILi8EEENSA_ILi64EEEEEENS5_IJS1B_SB_EEEEEEEvNS4_8identityES14_NS15_IS17_NS18_ILi8EEENSV_INS5_IJS1A_SG_EEENS5_IJSG_SB_EEEEEEENS4_9Copy_AtomIJNS4_39AutoVectorizingCopyWithAssumedAlignmentILi128EEESK_EEES1G_EENS_8epilogue10collective6detail29Sm90TmaWarpSpecializedAdapterINS1S_15DefaultEpilogueISI_SJ_SJ_NS1R_6thread17LinearCombinationISI_Li1EffLNS1W_9ScaleType4KindE0ELNS_15FloatRoundStyleE2ESI_EENS1_15EpilogueDefaultEEEEEvvEEEEvNT_6ParamsE,"ax",@progbits
	.align	128
.text._ZN7cutlass13device_kernelINS_4gemm6kernel13GemmUniversalIN4cute5tupleIJiiiiEEENS1_10collective13CollectiveMmaINS1_49MainloopSm90TmaGmmaRmemAWarpSpecializedMixedInputILi3ENS5_IJNS4_1CILi1EEESB_SB_EEENS1_35KernelTmaWarpSpecializedCooperativeEEENS5_IJNSA_ILi256EEENSA_ILi128EEESG_EEENS_10bfloat16_tENS5_IJlSB_lEEENS5_IJNS_12float_e4m3_tEEEESJ_NS4_8TiledMMAINS4_8MMA_AtomIJNS4_4SM904GMMA28MMA_64x128x16_F32BF16BF16_RSILNSP_5MajorE0ELSR_0ELNSP_7ScaleInE1ELSS_1EEEEEENS4_6LayoutINS5_IJNSA_ILi2EEESB_SB_EEENS5_IJSB_NSA_ILi0EEESY_EEEEENS5_IJNS4_10UnderscoreES11_S11_EEEEENS4_13SM90_TMA_LOADENS4_14ComposedLayoutINS4_7SwizzleILi3ELi4ELi3EEENS4_18smem_ptr_flag_bitsILi16EEENSV_INS5_IJNSA_ILi8EEENSA_ILi64EEEEEENS5_IJS1B_SB_EEEEEEEvNS4_8identityES14_NS15_IS17_NS18_ILi8EEENSV_INS5_IJS1A_SG_EEENS5_IJSG_SB_EEEEEEENS4_9Copy_AtomIJNS4_39AutoVectorizingCopyWithAssumedAlignmentILi128EEESK_EEES1G_EENS_8epilogue10collective6detail29Sm90TmaWarpSpecializedAdapterINS1S_15DefaultEpilogueISI_SJ_SJ_NS1R_6thread17LinearCombinationISI_Li1EffLNS1W_9ScaleType4KindE0ELNS_15FloatRoundStyleE2ESI_EENS1_15EpilogueDefaultEEEEEvvEEEEvNT_6ParamsE:
        .type           _ZN7cutlass13device_kernelINS_4gemm6kernel13GemmUniversalIN4cute5tupleIJiiiiEEENS1_10collective13CollectiveMmaINS1_49MainloopSm90TmaGmmaRmemAWarpSpecializedMixedInputILi3ENS5_IJNS4_1CILi1EEESB_SB_EEENS1_35KernelTmaWarpSpecializedCooperativeEEENS5_IJNSA_ILi256EEENSA_ILi128EEESG_EEENS_10bfloat16_tENS5_IJlSB_lEEENS5_IJNS_12float_e4m3_tEEEESJ_NS4_8TiledMMAINS4_8MMA_AtomIJNS4_4SM904GMMA28MMA_64x128x16_F32BF16BF16_RSILNSP_5MajorE0ELSR_0ELNSP_7ScaleInE1ELSS_1EEEEEENS4_6LayoutINS5_IJNSA_ILi2EEESB_SB_EEENS5_IJSB_NSA_ILi0EEESY_EEEEENS5_IJNS4_10UnderscoreES11_S11_EEEEENS4_13SM90_TMA_LOADENS4_14ComposedLayoutINS4_7SwizzleILi3ELi4ELi3EEENS4_18smem_ptr_flag_bitsILi16EEENSV_INS5_IJNSA_ILi8EEENSA_ILi64EEEEEENS5_IJS1B_SB_EEEEEEEvNS4_8identityES14_NS15_IS17_NS18_ILi8EEENSV_INS5_IJS1A_SG_EEENS5_IJSG_SB_EEEEEEENS4_9Copy_AtomIJNS4_39AutoVectorizingCopyWithAssumedAlignmentILi128EEESK_EEES1G_EENS_8epilogue10collective6detail29Sm90TmaWarpSpecializedAdapterINS1S_15DefaultEpilogueISI_SJ_SJ_NS1R_6thread17LinearCombinationISI_Li1EffLNS1W_9ScaleType4KindE0ELNS_15FloatRoundStyleE2ESI_EENS1_15EpilogueDefaultEEEEEvvEEEEvNT_6ParamsE,@function
        .size           _ZN7cutlass13device_kernelINS_4gemm6kernel13GemmUniversalIN4cute5tupleIJiiiiEEENS1_10collective13CollectiveMmaINS1_49MainloopSm90TmaGmmaRmemAWarpSpecializedMixedInputILi3ENS5_IJNS4_1CILi1EEESB_SB_EEENS1_35KernelTmaWarpSpecializedCooperativeEEENS5_IJNSA_ILi256EEENSA_ILi128EEESG_EEENS_10bfloat16_tENS5_IJlSB_lEEENS5_IJNS_12float_e4m3_tEEEESJ_NS4_8TiledMMAINS4_8MMA_AtomIJNS4_4SM904GMMA28MMA_64x128x16_F32BF16BF16_RSILNSP_5MajorE0ELSR_0ELNSP_7ScaleInE1ELSS_1EEEEEENS4_6LayoutINS5_IJNSA_ILi2EEESB_SB_EEENS5_IJSB_NSA_ILi0EEESY_EEEEENS5_IJNS4_10UnderscoreES11_S11_EEEEENS4_13SM90_TMA_LOADENS4_14ComposedLayoutINS4_7SwizzleILi3ELi4ELi3EEENS4_18smem_ptr_flag_bitsILi16EEENSV_INS5_IJNSA_ILi8EEENSA_ILi64EEEEEENS5_IJS1B_SB_EEEEEEEvNS4_8identityES14_NS15_IS17_NS18_ILi8EEENSV_INS5_IJS1A_SG_EEENS5_IJSG_SB_EEEEEEENS4_9Copy_AtomIJNS4_39AutoVectorizingCopyWithAssumedAlignmentILi128EEESK_EEES1G_EENS_8epilogue10collective6detail29Sm90TmaWarpSpecializedAdapterINS1S_15DefaultEpilogueISI_SJ_SJ_NS1R_6thread17LinearCombinationISI_Li1EffLNS1W_9ScaleType4KindE0ELNS_15FloatRoundStyleE2ESI_EENS1_15EpilogueDefaultEEEEEvvEEEEvNT_6ParamsE,(.L_x_333 - _ZN7cutlass13device_kernelINS_4gemm6kernel13GemmUniversalIN4cute5tupleIJiiiiEEENS1_10collective13CollectiveMmaINS1_49MainloopSm90TmaGmmaRmemAWarpSpecializedMixedInputILi3ENS5_IJNS4_1CILi1EEESB_SB_EEENS1_35KernelTmaWarpSpecializedCooperativeEEENS5_IJNSA_ILi256EEENSA_ILi128EEESG_EEENS_10bfloat16_tENS5_IJlSB_lEEENS5_IJNS_12float_e4m3_tEEEESJ_NS4_8TiledMMAINS4_8MMA_AtomIJNS4_4SM904GMMA28MMA_64x128x16_F32BF16BF16_RSILNSP_5MajorE0ELSR_0ELNSP_7ScaleInE1ELSS_1EEEEEENS4_6LayoutINS5_IJNSA_ILi2EEESB_SB_EEENS5_IJSB_NSA_ILi0EEESY_EEEEENS5_IJNS4_10UnderscoreES11_S11_EEEEENS4_13SM90_TMA_LOADENS4_14ComposedLayoutINS4_7SwizzleILi3ELi4ELi3EEENS4_18smem_ptr_flag_bitsILi16EEENSV_INS5_IJNSA_ILi8EEENSA_ILi64EEEEEENS5_IJS1B_SB_EEEEEEEvNS4_8identityES14_NS15_IS17_NS18_ILi8EEENSV_INS5_IJS1A_SG_EEENS5_IJSG_SB_EEEEEEENS4_9Copy_AtomIJNS4_39AutoVectorizingCopyWithAssumedAlignmentILi128EEESK_EEES1G_EENS_8epilogue10collective6detail29Sm90TmaWarpSpecializedAdapterINS1S_15DefaultEpilogueISI_SJ_SJ_NS1R_6thread17LinearCombinationISI_Li1EffLNS1W_9ScaleType4KindE0ELNS_15FloatRoundStyleE2ESI_EENS1_15EpilogueDefaultEEEEEvvEEEEvNT_6ParamsE)
        .other          _ZN7cutlass13device_kernelINS_4gemm6kernel13GemmUniversalIN4cute5tupleIJiiiiEEENS1_10collective13CollectiveMmaINS1_49MainloopSm90TmaGmmaRmemAWarpSpecializedMixedInputILi3ENS5_IJNS4_1CILi1EEESB_SB_EEENS1_35KernelTmaWarpSpecializedCooperativeEEENS5_IJNSA_ILi256EEENSA_ILi128EEESG_EEENS_10bfloat16_tENS5_IJlSB_lEEENS5_IJNS_12float_e4m3_tEEEESJ_NS4_8TiledMMAINS4_8MMA_AtomIJNS4_4SM904GMMA28MMA_64x128x16_F32BF16BF16_RSILNSP_5MajorE0ELSR_0ELNSP_7ScaleInE1ELSS_1EEEEEENS4_6LayoutINS5_IJNSA_ILi2EEESB_SB_EEENS5_IJSB_NSA_ILi0EEESY_EEEEENS5_IJNS4_10UnderscoreES11_S11_EEEEENS4_13SM90_TMA_LOADENS4_14ComposedLayoutINS4_7SwizzleILi3ELi4ELi3EEENS4_18smem_ptr_flag_bitsILi16EEENSV_INS5_IJNSA_ILi8EEENSA_ILi64EEEEEENS5_IJS1B_SB_EEEEEEEvNS4_8identityES14_NS15_IS17_NS18_ILi8EEENSV_INS5_IJS1A_SG_EEENS5_IJSG_SB_EEEEEEENS4_9Copy_AtomIJNS4_39AutoVectorizingCopyWithAssumedAlignmentILi128EEESK_EEES1G_EENS_8epilogue10collective6detail29Sm90TmaWarpSpecializedAdapterINS1S_15DefaultEpilogueISI_SJ_SJ_NS1R_6thread17LinearCombinationISI_Li1EffLNS1W_9ScaleType4KindE0ELNS_15FloatRoundStyleE2ESI_EENS1_15EpilogueDefaultEEEEEvvEEEEvNT_6ParamsE,@"STO_CUDA_ENTRY STV_DEFAULT"
_ZN7cutlass13device_kernelINS_4gemm6kernel13GemmUniversalIN4cute5tupleIJiiiiEEENS1_10collective13CollectiveMmaINS1_49MainloopSm90TmaGmmaRmemAWarpSpecializedMixedInputILi3ENS5_IJNS4_1CILi1EEESB_SB_EEENS1_35KernelTmaWarpSpecializedCooperativeEEENS5_IJNSA_ILi256EEENSA_ILi128EEESG_EEENS_10bfloat16_tENS5_IJlSB_lEEENS5_IJNS_12float_e4m3_tEEEESJ_NS4_8TiledMMAINS4_8MMA_AtomIJNS4_4SM904GMMA28MMA_64x128x16_F32BF16BF16_RSILNSP_5MajorE0ELSR_0ELNSP_7ScaleInE1ELSS_1EEEEEENS4_6LayoutINS5_IJNSA_ILi2EEESB_SB_EEENS5_IJSB_NSA_ILi0EEESY_EEEEENS5_IJNS4_10UnderscoreES11_S11_EEEEENS4_13SM90_TMA_LOADENS4_14ComposedLayoutINS4_7SwizzleILi3ELi4ELi3EEENS4_18smem_ptr_flag_bitsILi16EEENSV_INS5_IJNSA_ILi8EEENSA_ILi64EEEEEENS5_IJS1B_SB_EEEEEEEvNS4_8identityES14_NS15_IS17_NS18_ILi8EEENSV_INS5_IJS1A_SG_EEENS5_IJSG_SB_EEEEEEENS4_9Copy_AtomIJNS4_39AutoVectorizingCopyWithAssumedAlignmentILi128EEESK_EEES1G_EENS_8epilogue10collective6detail29Sm90TmaWarpSpecializedAdapterINS1S_15DefaultEpilogueISI_SJ_SJ_NS1R_6thread17LinearCombinationISI_Li1EffLNS1W_9ScaleType4KindE0ELNS_15FloatRoundStyleE2ESI_EENS1_15EpilogueDefaultEEEEEvvEEEEvNT_6ParamsE:
[----:B------:R-:W0:Y:S01]  /*0000*/  LDC R1, c[0x0][0x28] ;  /* 0x00000a00ff017b82 */ /* 0x000e220000000800 */
[----:B------:R-:W1:Y:S01]  /*0010*/  S2R R18, SR_TID.X ;  /* 0x0000000000127919 */ /* 0x000e620000002100 */
[----:B------:R-:W-:Y:S01]  /*0020*/  ELECT P0, URZ, PT ;  /* 0x00000000003f782f */ /* 0x000fe20003800000 */
[----:B------:R-:W-:Y:S01]  /*0030*/  BSSY B0, `(.L_x_0) ;  /* 0x0000015000007945 */ /* 0x000fe20003800000 */
[--C-:B-1----:R-:W-:Y:S02]  /*0040*/  SHF.R.U32.HI R0, RZ, 0x5, R18.reuse ;  /* 0x00000005ff007819 */ /* 0x102fe40000011612 */
[----:B------:R-:W-:-:S03]  /*0050*/  SHF.R.U32.HI R23, RZ, 0x7, R18 ;  /* 0x00000007ff177819 */ /* 0x000fc60000011612 */
[----:B------:R-:W1:Y:S04]  /*0060*/  SHFL.IDX PT, R3, R0, RZ, 0x1f ;  /* 0x00001fff00037589 */ /* 0x000e6800000e0000 */
[----:B------:R-:W2:Y:S01]  /*0070*/  SHFL.IDX PT, R2, R23, RZ, 0x1f ;  /* 0x00001fff17027589 */ /* 0x000ea200000e0000 */
[----:B-1----:R-:W-:Y:S02]  /*0080*/  R2UR UR4, R3 ;  /* 0x00000000030472ca */ /* 0x002fe400000e0000 */
[----:B--2---:R-:W-:-:S11]  /*0090*/  R2UR UR6, R2 ;  /* 0x00000000020672ca */ /* 0x004fd600000e0000 */
[----:B------:R-:W-:Y:S02]  /*00a0*/  USHF.R.S32.HI UR5, URZ, 0x1f, UR4 ;  /* 0x0000001f3f057899 */ /* 0x000fe40008011404 */
[----:B------:R-:W-:Y:S02]  /*00b0*/  ISETP.NE.OR P0, PT, RZ, UR4, !P0 ;  /* 0x00000004ff007c0c */ /* 0x000fe4000c705670 */
[----:B------:R-:W-:-:S04]  /*00c0*/  ULEA.HI UR5, UR5, UR4, URZ, 0x2 ;  /* 0x0000000405057291 */ /* 0x000fc8000f8f103f */
[----:B------:R-:W-:-:S04]  /*00d0*/  ULOP3.LUT UR5, UR5, 0xfffffffc, URZ, 0xc0, !UPT ;  /* 0xfffffffc05057892 */ /* 0x000fc8000f8ec03f */
[----:B------:R-:W-:-:S03]  /*00e0*/  UIADD3 UR8, UR4, -UR5, URZ ;  /* 0x8000000504087290 */ /* 0x000fc6000fffe03f */
[----:B0-----:R-:W-:Y:S09]  /*00f0*/  @P0 BRA `(.L_x_1) ;  /* 0x0000000000200947 */ /* 0x001ff20003800000 */
[----:B------:R-:W-:Y:S02]  /*0100*/  ULDC.64 UR4, c[0x0][0x198] ;  /* 0x0000660000047ab9 */ /* 0x000fe40000000a00 */
[----:B------:R-:W-:Y:S02]  /*0110*/  UIADD3 UR10, UP0, UR4, 0xf0, URZ ;  /* 0x000000f0040a7890 */ /* 0x000fe4000ff1e03f */
[----:B------:R-:W-:Y:S02]  /*0120*/  UIADD3 UR4, UP1, UR4, 0x1f0, URZ ;  /* 0x000001f004047890 */ /* 0x000fe4000ff3e03f */
[----:B------:R-:W-:Y:S02]  /*0130*/  UIADD3.X UR11, URZ, UR5, URZ, UP0, !UPT ;  /* 0x000000053f0b7290 */ /* 0x000fe400087fe43f */
[----:B------:R-:W-:-:S07]  /*0140*/  UIADD3.X UR5, URZ, UR5, URZ, UP1, !UPT ;  /* 0x000000053f057290 */ /* 0x000fce0008ffe43f */
[----:B------:R0:W-:Y:S02]  /*0150*/  UTMACCTL.PF [UR10] ;  /* 0x000000000a0079b9 */ /* 0x0001e40008040000 */
[----:B------:R0:W-:Y:S02]  /*0160*/  UTMACCTL.PF [UR4] ;  /* 0x00000000040079b9 */ /* 0x0001e40008040000 */
[----:B0-----:R-:W-:Y:S01]  /*0170*/  NOP ;  /* 0x0000000000007918 */ /* 0x001fe20000000000 */
.L_x_1:
[----:B------:R-:W-:Y:S05]  /*0180*/  BSYNC B0 ;  /* 0x0000000000007941 */ /* 0x000fea0003800000 */
.L_x_0:
[----:B------:R-:W0:Y:S01]  /*0190*/  SHFL.IDX PT, R2, R0, RZ, 0x1f ;  /* 0x00001fff00027589 */ /* 0x000e2200000e0000 */
[----:B------:R-:W-:Y:S01]  /*01a0*/  UISETP.NE.AND UP0, UPT, UR8, 0x3, UPT ;  /* 0x000000030800788c */ /* 0x000fe2000bf05270 */
[----:B------:R-:W-:Y:S01]  /*01b0*/  ISETP.NE.AND P1, PT, RZ, UR6, PT ;  /* 0x00000006ff007c0c */ /* 0x000fe2000bf25270 */
[----:B------:R-:W-:Y:S02]  /*01c0*/  UIADD3 UR10, UR6, -0x1, URZ ;  /* 0xffffffff060a7890 */ /* 0x000fe4000fffe03f */
[----:B------:R-:W-:Y:S02]  /*01d0*/  UISETP.EQ.OR UP0, UPT, UR8, URZ, !UP0 ;  /* 0x0000003f0800728c */ /* 0x000fe4000c702670 */
[----:B------:R-:W-:Y:S02]  /*01e0*/  UISETP.GE.U32.AND UP1, UPT, UR10, 0x2, UPT ;  /* 0x000000020a00788c */ /* 0x000fe4000bf26070 */
[----:B------:R-:W-:-:S04]  /*01f0*/  UISETP.EQ.AND UP0, UPT, UR6, URZ, UP0 ;  /* 0x0000003f0600728c */ /* 0x000fc80008702270 */
[----:B------:R-:W-:-:S04]  /*0200*/  USEL UR42, URZ, 0x1, !UP0 ;  /* 0x000000013f2a7887 */ /* 0x000fc8000c000000 */
[----:B------:R-:W-:Y:S01]  /*0210*/  USEL UR42, UR42, 0x2, UP1 ;  /* 0x000000022a2a7887 */ /* 0x000fe20008800000 */
[----:B0-----:R-:W-:-:S13]  /*0220*/  ISETP.NE.AND P0, PT, R2, RZ, PT ;  /* 0x000000ff0200720c */ /* 0x001fda0003f05270 */
[----:B------:R-:W-:Y:S05]  /*0230*/  @P0 BRA `(.L_x_2) ;  /* 0x0000000000500947 */ /* 0x000fea0003800000 */
[----:B------:R-:W0:Y:S01]  /*0240*/  S2UR UR9, SR_CgaCtaId ;  /* 0x00000000000979c3 */ /* 0x000e220000008800 */
[----:B------:R-:W-:Y:S01]  /*0250*/  UMOV UR4, 0x400 ;  /* 0x0000040000047882 */ /* 0x000fe20000000000 */
[----:B------:R-:W-:Y:S01]  /*0260*/  UMOV UR5, 0x1 ;  /* 0x0000000100057882 */ /* 0x000fe20000000000 */
[----:B------:R-:W-:Y:S01]  /*0270*/  UMOV UR6, 0x100 ;  /* 0x0000010000067882 */ /* 0x000fe20000000000 */
[----:B------:R-:W-:Y:S01]  /*0280*/  ELECT P0, URZ, PT ;  /* 0x00000000003f782f */ /* 0x000fe20003800000 */
[----:B------:R-:W-:-:S04]  /*0290*/  UIADD3 UR6, -UR6, 0x100000, URZ ;  /* 0x0010000006067890 */ /* 0x000fc8000fffe13f */
[----:B------:R-:W-:Y:S02]  /*02a0*/  USHF.L.U32 UR7, UR6, 0xb, URZ ;  /* 0x0000000b06077899 */ /* 0x000fe4000800063f */
[----:B------:R-:W-:Y:S02]  /*02b0*/  USHF.L.U32 UR6, UR6, 0x1, URZ ;  /* 0x0000000106067899 */ /* 0x000fe4000800063f */
[----:B0-----:R-:W-:Y:S02]  /*02c0*/  ULEA UR9, UR9, UR4, 0x18 ;  /* 0x0000000409097291 */ /* 0x001fe4000f8ec03f */
[----:B------:R-:W-:-:S04]  /*02d0*/  UIADD3 UR4, -UR5, 0x100000, URZ ;  /* 0x0010000005047890 */ /* 0x000fc8000fffe13f */
[----:B------:R-:W-:Y:S02]  /*02e0*/  USHF.L.U32 UR5, UR4, 0xb, URZ ;  /* 0x0000000b04057899 */ /* 0x000fe4000800063f */
[----:B------:R-:W-:Y:S01]  /*02f0*/  USHF.L.U32 UR4, UR4, 0x1, URZ ;  /* 0x0000000104047899 */ /* 0x000fe2000800063f */
[----:B------:R-:W0:Y:S11]  /*0300*/  FENCE.VIEW.ASYNC.S ;  /* 0x00000000000073c6 */ /* 0x000e360000000000 */
[----:B0-----:R0:W1:Y:S01]  /*0310*/  SYNCS.EXCH.64 URZ, [UR9], UR4 ;  /* 0x00000004093f75b2 */ /* 0x0010620008000100 */
[----:B------:R0:W2:Y:S01]  /*0320*/  SYNCS.EXCH.64 URZ, [UR9+0x18], UR6 ;  /* 0x00001806093f75b2 */ /* 0x0000a20008000100 */
[----:B------:R0:W3:Y:S01]  /*0330*/  SYNCS.EXCH.64 URZ, [UR9+0x8], UR4 ;  /* 0x00000804093f75b2 */ /* 0x0000e20008000100 */
[----:B------:R0:W4:Y:S01]  /*0340*/  SYNCS.EXCH.64 URZ, [UR9+0x20], UR6 ;  /* 0x00002006093f75b2 */ /* 0x0001220008000100 */
[----:B------:R0:W0:Y:S01]  /*0350*/  SYNCS.EXCH.64 URZ, [UR9+0x10], UR4 ;  /* 0x00001004093f75b2 */ /* 0x0000220008000100 */
[----:B------:R0:W0:Y:S01]  /*0360*/  SYNCS.EXCH.64 URZ, [UR9+0x28], UR6 ;  /* 0x00002806093f75b2 */ /* 0x0000220008000100 */
[----:B------:R-:W-:Y:S01]  /*0370*/  NOP ;  /* 0x0000000000007918 */ /* 0x000fe20000000000 */
.L_x_2:
[----:B------:R-:W5:Y:S01]  /*0380*/  SHFL.IDX PT, R0, R0, RZ, 0x1f ;  /* 0x00001fff00007589 */ /* 0x000f6200000e0000 */
[----:B------:R-:W1:Y:S01]  /*0390*/  LDC R2, c[0x0][0x85c] ;  /* 0x00021700ff027b82 */ /* 0x000e620000000800 */
[----:B------:R-:W-:Y:S01]  /*03a0*/  ELECT P0, URZ, PT ;  /* 0x00000000003f782f */ /* 0x000fe20003800000 */
[----:B------:R-:W-:Y:S01]  /*03b0*/  NOP ;  /* 0x0000000000007918 */ /* 0x000fe20000000000 */
[----:B------:R-:W2:Y:S01]  /*03c0*/  S2R R4, SR_CTAID.X ;  /* 0x0000000000047919 */ /* 0x000ea20000002500 */
[----:B0-----:R-:W-:Y:S01]  /*03d0*/  UMOV UR4, 0x20 ;  /* 0x0000002000047882 */ /* 0x001fe20000000000 */
[----:B------:R-:W-:Y:S01]  /*03e0*/  IMAD.MOV.U32 R5, RZ, RZ, RZ ;  /* 0x000000ffff057224 */ /* 0x000fe200078e00ff */
[----:B------:R-:W-:Y:S01]  /*03f0*/  NOP ;  /* 0x0000000000007918 */ /* 0x000fe20000000000 */
[----:B-----5:R-:W-:Y:S02]  /*0400*/  ISETP.NE.OR P0, PT, R0, RZ, !P0 ;  /* 0x000000ff0000720c */ /* 0x020fe40004705670 */
[----:B-1----:R-:W-:Y:S01]  /*0410*/  ISETP.NE.AND P2, PT, R2, 0x1, PT ;  /* 0x000000010200780c */ /* 0x002fe20003f45270 */
[----:B------:R-:W0:Y:S03]  /*0420*/  S2R R0, SR_CTAID.Y ;  /* 0x0000000000007919 */ /* 0x000e260000002600 */
[----:B------:R-:W-:-:S07]  /*0430*/  P2R R3, PR, RZ, 0x4 ;  /* 0x00000004ff037803 */ /* 0x000fce0000000000 */
[----:B------:R-:W-:Y:S01]  /*0440*/  VOTEU.ALL UP0, P0 ;  /* 0x00000000003f7886 */ /* 0x000fe20000000000 */
[----:B------:R-:W-:Y:S01]  /*0450*/  VOTEU.ALL UP1, P0 ;  /* 0x00000000003f7886 */ /* 0x000fe20000020000 */
[----:B------:R-:W2:Y:S01]  /*0460*/  @P2 LDC R17, c[0x0][0x10] ;  /* 0x00000400ff112b82 */ /* 0x000ea20000000800 */
[----:B------:R-:W-:Y:S02]  /*0470*/  @P2 IMAD.MOV.U32 R7, RZ, RZ, RZ ;  /* 0x000000ffff072224 */ /* 0x000fe400078e00ff */
[----:B------:R-:W-:Y:S01]  /*0480*/  @!UP0 UMOV UR6, 0x400 ;  /* 0x0000040000068882 */ /* 0x000fe20000000000 */
[----:B------:R-:W-:-:S04]  /*0490*/  @!UP0 UIADD3 UR4, -UR4, 0x100000, URZ ;  /* 0x0010000004048890 */ /* 0x000fc8000fffe13f */
[----:B------:R-:W-:Y:S02]  /*04a0*/  @!UP0 USHF.L.U32 UR5, UR4, 0xb, URZ ;  /* 0x0000000b04058899 */ /* 0x000fe4000800063f */
[----:B------:R-:W-:Y:S01]  /*04b0*/  @!UP0 USHF.L.U32 UR4, UR4, 0x1, URZ ;  /* 0x0000000104048899 */ /* 0x000fe2000800063f */
[----:B------:R-:W-:Y:S01]  /*04c0*/  @P2 IMAD.MOV.U32 R9, RZ, RZ, RZ ;  /* 0x000000ffff092224 */ /* 0x000fe200078e00ff */
[----:B------:R-:W1:Y:S08]  /*04d0*/  @!UP0 S2UR UR7, SR_CgaCtaId ;  /* 0x00000000000789c3 */ /* 0x000e700000008800 */
[----:B------:R-:W5:Y:S01]  /*04e0*/  @!P2 LDC R3, c[0x0][0xc] ;  /* 0x00000300ff03ab82 */ /* 0x000f620000000800 */
[----:B0-----:R-:W-:-:S04]  /*04f0*/  @P2 IMAD.MOV.U32 R6, RZ, RZ, R0 ;  /* 0x000000ffff062224 */ /* 0x001fc800078e0000 */
[----:B--2---:R-:W-:-:S04]  /*0500*/  @P2 IMAD.WIDE.U32 R16, R4, R17, R6 ;  /* 0x0000001104102225 */ /* 0x004fc800078e0006 */
[----:B------:R-:W-:Y:S01]  /*0510*/  @P2 IMAD.IADD R17, R17, 0x1, R9 ;  /* 0x0000000111112824 */ /* 0x000fe200078e0209 */
[----:B-1----:R-:W-:Y:S01]  /*0520*/  @!UP0 ULEA UR6, UR7, UR6, 0x18 ;  /* 0x0000000607068291 */ /* 0x002fe2000f8ec03f */
[----:B------:R-:W-:Y:S01]  /*0530*/  VOTEU.ALL UP0, P0 ;  /* 0x00000000003f7886 */ /* 0x000fe20000000000 */
[----:B-----5:R-:W-:Y:S01]  /*0540*/  @!P2 IMAD.WIDE.U32 R6, R3, R0, R4 ;  /* 0x000000000306a225 */ /* 0x020fe200078e0004 */
[----:B------:R-:W0:Y:S09]  /*0550*/  FENCE.VIEW.ASYNC.S ;  /* 0x00000000000073c6 */ /* 0x000e320000000000 */
[----:B0-----:R0:W3:Y:S01]  /*0560*/  @!UP0 SYNCS.EXCH.64 URZ, [UR6+0x40], UR4 ;  /* 0x00004004063f85b2 */ /* 0x0010e20008000100 */
[----:B------:R-:W-:-:S02]  /*0570*/  @!P2 IMAD.MOV.U32 R16, RZ, RZ, R6 ;  /* 0x000000ffff10a224 */ /* 0x000fc400078e0006 */
[----:B------:R-:W-:Y:S01]  /*0580*/  @!P2 IMAD.MOV.U32 R17, RZ, RZ, R7 ;  /* 0x000000ffff11a224 */ /* 0x000fe200078e0007 */
[----:B------:R0:W3:Y:S01]  /*0590*/  @!UP1 SYNCS.EXCH.64 URZ, [UR6+0x48], UR4 ;  /* 0x00004804063f95b2 */ /* 0x0000e20008000100 */
[----:B------:R-:W-:Y:S01]  /*05a0*/  NOP ;  /* 0x0000000000007918 */ /* 0x000fe20000000000 */
[----:B---34-:R-:W-:Y:S06]  /*05b0*/  BAR.SYNC.DEFER_BLOCKING 0x0 ;  /* 0x0000000000007b1d */ /* 0x018fec0000010000 */
[----:B------:R-:W-:Y:S05]  /*05c0*/  @!P1 BRA `(.L_x_3) ;  /* 0x000000f4005c9947 */ /* 0x000fea0003800000 */
[----:B------:R-:W-:-:S06]  /*05d0*/  UISETP.GT.U32.AND UP0, UPT, UR10, 0x1, UPT ;  /* 0x000000010a00788c */ /* 0x000fcc000bf04070 */
[----:B------:R-:W-:-:S13]  /*05e0*/  PLOP3.LUT P0, PT, PT, PT, UP0, 0x80, 0x0 ;  /* 0x000000000000781c */ /* 0x000fda0003f0f008 */
[----:B0-----:R-:W-:Y:S05]  /*05f0*/  @P0 EXIT ;  /* 0x000000000000094d */ /* 0x001fea0003800000 */
[----:B------:R-:W-:Y:S01]  /*0600*/  ULDC.64 UR4, c[0x0][0x850] ;  /* 0x0002140000047ab9 */ /* 0x000fe20000000a00 */
[----:B------:R-:W-:Y:S01]  /*0610*/  UMOV UR41, 0xffffffff ;  /* 0xffffffff00297882 */ /* 0x000fe20000000000 */
[----:B------:R-:W-:Y:S01]  /*0620*/  ISETP.GE.U32.AND P0, PT, R16, UR4, PT ;  /* 0x0000000410007c0c */ /* 0x000fe2000bf06070 */
[----:B------:R-:W-:Y:S01]  /*0630*/  IMAD.MOV.U32 R22, RZ, RZ, -0x1 ;  /* 0xffffffffff167424 */ /* 0x000fe200078e00ff */
[----:B------:R-:W-:Y:S01]  /*0640*/  PRMT R3, RZ, 0x7610, R3 ;  /* 0x00007610ff037816 */ /* 0x000fe20000000003 */
[----:B------:R-:W-:Y:S01]  /*0650*/  IMAD.MOV.U32 R19, RZ, RZ, -0x1 ;  /* 0xffffffffff137424 */ /* 0x000fe200078e00ff */
[----:B------:R-:W-:-:S13]  /*0660*/  ISETP.GE.U32.AND.EX P0, PT, R17, UR5, PT, P0 ;  /* 0x0000000511007c0c */ /* 0x000fda000bf06100 */
[----:B------:R-:W-:Y:S05]  /*0670*/  @P0 BRA `(.L_x_4) ;  /* 0x00000004005c0947 */ /* 0x000fea0003800000 */
[----:B------:R-:W0:Y:S01]  /*0680*/  LDC.64 R14, c[0x0][0x828] ;  /* 0x00020a00ff0e7b82 */ /* 0x000e220000000a00 */
[----:B------:R-:W-:Y:S02]  /*0690*/  IMAD.MOV.U32 R6, RZ, RZ, R16 ;  /* 0x000000ffff067224 */ /* 0x000fe400078e0010 */
[----:B------:R-:W-:-:S05]  /*06a0*/  IMAD.MOV.U32 R7, RZ, RZ, R17 ;  /* 0x000000ffff077224 */ /* 0x000fca00078e0011 */
[----:B------:R-:W1:Y:S08]  /*06b0*/  LDC R12, c[0x0][0x830] ;  /* 0x00020c00ff0c7b82 */ /* 0x000e700000000800 */
[----:B------:R-:W2:Y:S01]  /*06c0*/  LDC.64 R20, c[0x0][0x820] ;  /* 0x00020800ff147b82 */ /* 0x000ea20000000a00 */
[----:B0-----:R-:W-:-:S04]  /*06d0*/  ISETP.NE.U32.AND P0, PT, R14, RZ, PT ;  /* 0x000000ff0e00720c */ /* 0x001fc80003f05070 */
[----:B------:R-:W-:-:S13]  /*06e0*/  ISETP.NE.AND.EX P0, PT, R15, RZ, PT, P0 ;  /* 0x000000ff0f00720c */ /* 0x000fda0003f05300 */
[----:B-12---:R-:W-:Y:S05]  /*06f0*/  @!P0 BRA `(.L_x_5) ;  /* 0x0000000000288947 */ /* 0x006fea0003800000 */
[----:B------:R-:W0:Y:S02]  /*0700*/  LDC R3, c[0x0][0x834] ;  /* 0x00020d00ff037b82 */ /* 0x000e240000000800 */
[----:B0-----:R-:W-:-:S05]  /*0710*/  IADD3 R3, P0, R16, R3, RZ ;  /* 0x0000000310037210 */ /* 0x001fca0007f1e0ff */
[----:B------:R-:W-:-:S04]  /*0720*/  IMAD.X R13, RZ, RZ, R17, P0 ;  /* 0x000000ffff0d7224 */ /* 0x000fc800000e0611 */
[----:B------:R-:W-:-:S04]  /*0730*/  IMAD.WIDE.U32 R6, R13, R14, RZ ;  /* 0x0000000e0d067225 */ /* 0x000fc800078e00ff */
[----:B------:R-:W-:-:S04]  /*0740*/  IMAD.WIDE.U32 R8, P0, R3, R15, R6 ;  /* 0x0000000f03087225 */ /* 0x000fc80007800006 */
[----:B------:R-:W-:-:S04]  /*0750*/  IMAD.WIDE.U32 R6, R3, R14, RZ ;  /* 0x0000000e03067225 */ /* 0x000fc800078e00ff */
[----:B------:R-:W-:Y:S01]  /*0760*/  IMAD.X R11, RZ, RZ, RZ, P0 ;  /* 0x000000ffff0b7224 */ /* 0x000fe200000e06ff */
[----:B------:R-:W-:Y:S01]  /*0770*/  IADD3 RZ, P0, R7, R8, RZ ;  /* 0x0000000807ff7210 */ /* 0x000fe20007f1e0ff */
[----:B------:R-:W-:-:S04]  /*0780*/  IMAD.MOV.U32 R10, RZ, RZ, R9 ;  /* 0x000000ffff0a7224 */ /* 0x000fc800078e0009 */
[----:B------:R-:W-:-:S08]  /*0790*/  IMAD.WIDE.U32.X R6, R13, R15, R10, P0 ;  /* 0x0000000f0d067225 */ /* 0x000fd000000e040a */
.L_x_5:
[-CC-:B------:R-:W-:Y:S01]  /*07a0*/  SHF.R.U64 R29, R6, R12.reuse, R7.reuse ;  /* 0x0000000c061d7219 */ /* 0x180fe20000001207 */
[----:B------:R-:W0:Y:S01]  /*07b0*/  LDC R10, c[0x0][0x818] ;  /* 0x00020600ff0a7b82 */ /* 0x000e220000000800 */
[----:B------:R-:W-:Y:S01]  /*07c0*/  SHF.R.U32.HI R5, RZ, R12, R7 ;  /* 0x0000000cff057219 */ /* 0x000fe20000011607 */
[----:B------:R-:W-:Y:S01]  /*07d0*/  ULDC UR4, c[0x0][0x150] ;  /* 0x0000540000047ab9 */ /* 0x000fe20000000800 */
[----:B------:R-:W-:Y:S02]  /*07e0*/  IADD3 R9, P0, RZ, -R29, RZ ;  /* 0x8000001dff097210 */ /* 0x000fe40007f1e0ff */
[----:B------:R-:W-:-:S03]  /*07f0*/  I2FP.F32.U32 R3, R4 ;  /* 0x0000000400037245 */ /* 0x000fc60000201000 */
[----:B------:R-:W1:Y:S01]  /*0800*/  LDC.64 R24, c[0x0][0x840] ;  /* 0x00021000ff187b82 */ /* 0x000e620000000a00 */
[----:B------:R-:W-:Y:S02]  /*0810*/  IMAD.X R11, RZ, RZ, ~R5, P0 ;  /* 0x000000ffff0b7224 */ /* 0x000fe400000e0e05 */
[----:B------:R-:W-:Y:S01]  /*0820*/  FMUL R3, R3, UR4 ;  /* 0x0000000403037c20 */ /* 0x000fe20008400000 */
[----:B------:R-:W-:Y:S01]  /*0830*/  IMAD.WIDE.U32 R6, R9, R20, R16 ;  /* 0x0000001409067225 */ /* 0x000fe200078e0010 */
[----:B------:R-:W-:-:S03]  /*0840*/  ULDC UR4, c[0x0][0x154] ;  /* 0x0000550000047ab9 */ /* 0x000fc60000000800 */
[----:B------:R-:W-:Y:S01]  /*0850*/  IMAD R8, R11, R20, RZ ;  /* 0x000000140b087224 */ /* 0x000fe200078e02ff */
[----:B------:R-:W2:Y:S01]  /*0860*/  LDC R5, c[0x0][0x144] ;  /* 0x00005100ff057b82 */ /* 0x000ea20000000800 */
[----:B------:R-:W3:Y:S02]  /*0870*/  F2I.U32.TRUNC.NTZ R3, R3 ;  /* 0x0000000300037305 */ /* 0x000ee4000020f000 */
[----:B------:R-:W-:-:S04]  /*0880*/  IMAD R9, R9, R21, R8 ;  /* 0x0000001509097224 */ /* 0x000fc800078e0208 */
[----:B------:R-:W-:Y:S01]  /*0890*/  IMAD.IADD R7, R7, 0x1, R9 ;  /* 0x0000000107077824 */ /* 0x000fe200078e0209 */
[----:B------:R-:W4:Y:S01]  /*08a0*/  LDC R12, c[0x0][0x808] ;  /* 0x00020200ff0c7b82 */ /* 0x000f220000000800 */
[----:B------:R-:W-:-:S03]  /*08b0*/  IMAD.MOV.U32 R9, RZ, RZ, -0x1 ;  /* 0xffffffffff097424 */ /* 0x000fc600078e00ff */
[----:B0-----:R-:W-:Y:S02]  /*08c0*/  SHF.R.U64 R14, R6, R10, R7 ;  /* 0x0000000a060e7219 */ /* 0x001fe40000001207 */
[----:B------:R-:W-:Y:S02]  /*08d0*/  I2FP.F32.U32 R6, R0 ;  /* 0x0000000000067245 */ /* 0x000fe40000201000 */
[----:B------:R-:W0:Y:S01]  /*08e0*/  LDC R20, c[0x0][0x858] ;  /* 0x00021600ff147b82 */ /* 0x000e220000000800 */
[----:B-1----:R-:W-:Y:S01]  /*08f0*/  ISETP.NE.U32.AND P0, PT, R24, RZ, PT ;  /* 0x000000ff1800720c */ /* 0x002fe20003f05070 */
[----:B---3--:R-:W-:Y:S01]  /*0900*/  IMAD.MOV R8, RZ, RZ, -R3 ;  /* 0x000000ffff087224 */ /* 0x008fe200078e0a03 */
[----:B------:R-:W-:Y:S01]  /*0910*/  SHF.R.U32.HI R7, RZ, R10, R7 ;  /* 0x0000000aff077219 */ /* 0x000fe20000011607 */
[----:B------:R-:W-:Y:S01]  /*0920*/  FMUL R6, R6, UR4 ;  /* 0x0000000406067c20 */ /* 0x000fe20008400000 */
[----:B------:R-:W-:-:S03]  /*0930*/  ISETP.NE.AND.EX P0, PT, R25, RZ, PT, P0 ;  /* 0x000000ff1900720c */ /* 0x000fc60003f05300 */
[----:B------:R-:W1:Y:S01]  /*0940*/  LDC R13, c[0x0][0x148] ;  /* 0x00005200ff0d7b82 */ /* 0x000e620000000800 */
[----:B--2---:R-:W-:-:S07]  /*0950*/  IMAD R3, R5, R8, R4 ;  /* 0x0000000805037224 */ /* 0x004fce00078e0204 */
[----:B------:R-:W2:Y:S01]  /*0960*/  LDC R19, c[0x0][0x800] ;  /* 0x00020000ff137b82 */ /* 0x000ea20000000800 */
[-CC-:B----4-:R-:W-:Y:S02]  /*0970*/  SHF.R.U64 R26, R14, R12.reuse, R7.reuse ;  /* 0x0000000c0e1a7219 */ /* 0x190fe40000001207 */
[----:B------:R-:W-:Y:S01]  /*0980*/  SHF.R.U32.HI R5, RZ, R12, R7 ;  /* 0x0000000cff057219 */ /* 0x000fe20000011607 */
[----:B------:R-:W-:Y:S01]  /*0990*/  IMAD.MOV.U32 R7, RZ, RZ, 0x1 ;  /* 0x00000001ff077424 */ /* 0x000fe200078e00ff */
[----:B------:R3:W4:Y:S03]  /*09a0*/  F2I.U32.TRUNC.NTZ R12, R6 ;  /* 0x00000006000c7305 */ /* 0x000726000020f000 */
[----:B------:R-:W1:Y:S01]  /*09b0*/  LDC R21, c[0x0][0x848] ;  /* 0x00021200ff157b82 */ /* 0x000e620000000800 */
[-C--:B0-----:R-:W-:Y:S02]  /*09c0*/  SHF.L.U32 R4, R9, R20.reuse, RZ ;  /* 0x0000001409047219 */ /* 0x081fe400000006ff */
[----:B------:R-:W-:-:S02]  /*09d0*/  SHF.R.U64 R28, R26, R20, R5 ;  /* 0x000000141a1c7219 */ /* 0x000fc40000001205 */
[----:B------:R-:W-:Y:S02]  /*09e0*/  LOP3.LUT R11, RZ, R4, RZ, 0x33, !PT ;  /* 0x00000004ff0b7212 */ /* 0x000fe400078e33ff */
[-C--:B------:R-:W-:Y:S01]  /*09f0*/  SHF.R.U32.HI R5, RZ, R20.reuse, R5 ;  /* 0x00000014ff057219 */ /* 0x080fe20000011605 */
[----:B------:R-:W0:Y:S01]  /*0a00*/  LDC R27, c[0x0][0x838] ;  /* 0x00020e00ff1b7b82 */ /* 0x000e220000000800 */
[----:B------:R-:W-:Y:S01]  /*0a10*/  SHF.L.U32 R10, R7, R20, RZ ;  /* 0x00000014070a7219 */ /* 0x000fe200000006ff */
[----:B------:R-:W-:-:S06]  /*0a20*/  IMAD.MOV.U32 R4, RZ, RZ, R28 ;  /* 0x000000ffff047224 */ /* 0x000fcc00078e001c */
[----:B------:R-:W0:Y:S01]  /*0a30*/  LDC R22, c[0x0][0x810] ;  /* 0x00020400ff167b82 */ /* 0x000e220000000800 */
[----:B---34-:R-:W-:Y:S05]  /*0a40*/  @!P0 BRA `(.L_x_6) ;  /* 0x0000000000288947 */ /* 0x018fea0003800000 */
[----:B------:R-:W3:Y:S02]  /*0a50*/  LDC R9, c[0x0][0x84c] ;  /* 0x00021300ff097b82 */ /* 0x000ee40000000800 */
[----:B---3--:R-:W-:-:S05]  /*0a60*/  IADD3 R9, P0, R28, R9, RZ ;  /* 0x000000091c097210 */ /* 0x008fca0007f1e0ff */
        /* <DEDUP_REMOVED lines=8> */
.L_x_6:
[----:B-1----:R-:W-:Y:S01]  /*0af0*/  SHF.R.U64 R4, R4, R21, R5 ;  /* 0x0000001504047219 */ /* 0x002fe20000001205 */
[----:B--2---:R-:W-:Y:S01]  /*0b00*/  VIADD R5, R19, 0xffffffff ;  /* 0xffffffff13057836 */ /* 0x004fe20000000000 */
[----:B------:R-:W-:Y:S01]  /*0b10*/  LOP3.LUT R11, R26, R11, RZ, 0xc0, !PT ;  /* 0x0000000b1a0b7212 */ /* 0x000fe200078ec0ff */
[----:B------:R-:W-:Y:S01]  /*0b20*/  IMAD.MOV R12, RZ, RZ, -R12 ;  /* 0x000000ffff0c7224 */ /* 0x000fe200078e0a0c */
[----:B------:R-:W-:Y:S02]  /*0b30*/  IADD3 R6, -R4, RZ, RZ ;  /* 0x000000ff04067210 */ /* 0x000fe40007ffe1ff */
[----:B------:R-:W-:Y:S01]  /*0b40*/  LOP3.LUT R5, R14, R5, RZ, 0xc0, !PT ;  /* 0x000000050e057212 */ /* 0x000fe200078ec0ff */
[----:B------:R-:W-:Y:S01]  /*0b50*/  @P2 IMAD R3, R13, R12, R0 ;  /* 0x0000000c0d032224 */ /* 0x000fe200078e0200 */
[----:B------:R-:W-:Y:S01]  /*0b60*/  R2UR UR41, R29 ;  /* 0x000000001d2972ca */ /* 0x000fe200000e0000 */
[----:B------:R-:W-:Y:S02]  /*0b70*/  IMAD R10, R10, R4, R11 ;  /* 0x000000040a0a7224 */ /* 0x000fe400078e020b */
[----:B0-----:R-:W-:-:S02]  /*0b80*/  IMAD R0, R6, R27, R28 ;  /* 0x0000001b06007224 */ /* 0x001fc400078e021c */
[----:B------:R-:W-:Y:S02]  /*0b90*/  IMAD R3, R10, R22, R3 ;  /* 0x000000160a037224 */ /* 0x000fe400078e0203 */
[----:B------:R-:W-:Y:S02]  /*0ba0*/  IMAD R0, R0, R19, R5 ;  /* 0x0000001300007224 */ /* 0x000fe400078e0205 */
[----:B------:R-:W-:-:S03]  /*0bb0*/  IMAD.MOV.U32 R4, RZ, RZ, 0x1 ;  /* 0x00000001ff047424 */ /* 0x000fc600078e00ff */
[----:B------:R-:W-:Y:S02]  /*0bc0*/  SEL R19, R0, R3, !P2 ;  /* 0x0000000300137207 */ /* 0x000fe40005000000 */
[----:B------:R-:W-:Y:S02]  /*0bd0*/  SEL R22, R3, R0, !P2 ;  /* 0x0000000003167207 */ /* 0x000fe40005000000 */
[----:B------:R-:W-:-:S07]  /*0be0*/  PRMT R3, R4, 0x7610, R3 ;  /* 0x0000761004037816 */ /* 0x000fce0000000003 */
.L_x_4:
[----:B------:R-:W-:-:S08]  /*0bf0*/  NOP ;  /* 0x0000000000007918 */ /* 0x000fd00000000000 */
[----:B------:R-:W0:Y:S02]  /*0c00*/  USETMAXREG.TRY_ALLOC.CTAPOOL UP0, 0xe8 ;  /* 0x000000e8000079c8 */ /* 0x000e240008000600 */
[----:B0-----:R-:W-:-:S13]  /*0c10*/  PLOP3.LUT P0, PT, PT, PT, UP0, 0x80, 0x0 ;  /* 0x000000000000781c */ /* 0x001fda0003f0f008 */
[----:B------:R-:W-:Y:S05]  /*0c20*/  @!P0 BRA `(.L_x_4) ;  /* 0xfffffffc00f08947 */ /* 0x000fea000383ffff */
[----:B------:R-:W-:Y:S01]  /*0c30*/  ULDC.64 UR4, c[0x0][0x798] ;  /* 0x0001e60000047ab9 */ /* 0x000fe20000000a00 */
[----:B------:R-:W-:Y:S01]  /*0c40*/  ULDC.64 UR36, c[0x0][0x208] ;  /* 0x0000820000247ab9 */ /* 0x000fe20000000a00 */
[----:B------:R-:W-:-:S04]  /*0c50*/  ISETP.NE.U32.AND P0, PT, RZ, UR4, PT ;  /* 0x00000004ff007c0c */ /* 0x000fc8000bf05070 */
[----:B------:R-:W-:-:S13]  /*0c60*/  ISETP.NE.AND.EX P0, PT, RZ, UR5, PT, P0 ;  /* 0x00000005ff007c0c */ /* 0x000fda000bf05300 */
[----:B------:R-:W-:Y:S05]  /*0c70*/  @!P0 BRA `(.L_x_7) ;  /* 0x00000000001c8947 */ /* 0x000fea0003800000 */
[----:B------:R-:W0:Y:S02]  /*0c80*/  LDC.64 R4, c[0x0][0x798] ;  /* 0x0001e600ff047b82 */ /* 0x000e240000000a00 */
[----:B0-----:R-:W2:Y:S02]  /*0c90*/  LDG.E.64 R4, desc[UR36][R4.64] ;  /* 0x0000002404047981 */ /* 0x001ea4000c1e1b00 */
[----:B--2---:R-:W-:-:S04]  /*0ca0*/  ISETP.NE.U32.AND P0, PT, R4, RZ, PT ;  /* 0x000000ff0400720c */ /* 0x004fc80003f05070 */
[----:B------:R-:W-:-:S13]  /*0cb0*/  ISETP.NE.AND.EX P0, PT, R5, RZ, PT, P0 ;  /* 0x000000ff0500720c */ /* 0x000fda0003f05300 */
[----:B------:R-:W-:Y:S05]  /*0cc0*/  @!P0 BRA `(.L_x_7) ;  /* 0x0000000000088947 */ /* 0x000fea0003800000 */
[----:B------:R0:W5:Y:S01]  /*0cd0*/  LD.E R161, desc[UR36][R4.64] ;  /* 0x0000002404a17980 */ /* 0x000162000c101900 */
[----:B------:R-:W-:Y:S05]  /*0ce0*/  BRA `(.L_x_8) ;  /* 0x0000000000247947 */ /* 0x000fea0003800000 */
.L_x_7:
[----:B------:R-:W-:Y:S02]  /*0cf0*/  ULDC.64 UR4, c[0x0][0x788] ;  /* 0x0001e20000047ab9 */ /* 0x000fe40000000a00 */
[----:B------:R-:W-:-:S04]  /*0d00*/  ISETP.NE.U32.AND P0, PT, RZ, UR4, PT ;  /* 0x00000004ff007c0c */ /* 0x000fc8000bf05070 */
[----:B------:R-:W-:-:S13]  /*0d10*/  ISETP.NE.AND.EX P0, PT, RZ, UR5, PT, P0 ;  /* 0x00000005ff007c0c */ /* 0x000fda000bf05300 */
[----:B------:R-:W-:Y:S05]  /*0d20*/  @!P0 BRA `(.L_x_9) ;  /* 0x00000000000c8947 */ /* 0x000fea0003800000 */
[----:B------:R-:W0:Y:S02]  /*0d30*/  LDC.64 R4, c[0x0][0x788] ;  /* 0x0001e200ff047b82 */ /* 0x000e240000000a00 */
[----:B0-----:R1:W5:Y:S01]  /*0d40*/  LDG.E R161, desc[UR36][R4.64] ;  /* 0x0000002404a17981 */ /* 0x001362000c1e1900 */
[----:B------:R-:W-:Y:S05]  /*0d50*/  BRA `(.L_x_8) ;  /* 0x0000000000087947 */ /* 0x000fea0003800000 */
.L_x_9:
[----:B------:R-:W-:Y:S02]  /*0d60*/  ULDC UR4, c[0x0][0x780] ;  /* 0x0001e00000047ab9 */ /* 0x000fe40000000800 */
[----:B------:R-:W-:-:S07]  /*0d70*/  IMAD.U32 R161, RZ, RZ, UR4 ;  /* 0x00000004ffa17e24 */ /* 0x000fce000f8e00ff */
.L_x_8:
[----:B------:R-:W-:Y:S02]  /*0d80*/  ULDC.64 UR4, c[0x0][0x7a0] ;  /* 0x0001e80000047ab9 */ /* 0x000fe40000000a00 */
[----:B------:R-:W-:-:S04]  /*0d90*/  ISETP.NE.U32.AND P0, PT, RZ, UR4, PT ;  /* 0x00000004ff007c0c */ /* 0x000fc8000bf05070 */
[----:B------:R-:W-:-:S13]  /*0da0*/  ISETP.NE.AND.EX P0, PT, RZ, UR5, PT, P0 ;  /* 0x00000005ff007c0c */ /* 0x000fda000bf05300 */
[----:B------:R-:W-:Y:S05]  /*0db0*/  @!P0 BRA `(.L_x_10) ;  /* 0x00000000001c8947 */ /* 0x000fea0003800000 */
[----:B01----:R-:W0:Y:S02]  /*0dc0*/  LDC.64 R4, c[0x0][0x7a0] ;  /* 0x0001e800ff047b82 */ /* 0x003e240000000a00 */
[----:B0-----:R-:W2:Y:S02]  /*0dd0*/  LDG.E.64 R4, desc[UR36][R4.64] ;  /* 0x0000002404047981 */ /* 0x001ea4000c1e1b00 */
[----:B--2---:R-:W-:-:S04]  /*0de0*/  ISETP.NE.U32.AND P0, PT, R4, RZ, PT ;  /* 0x000000ff0400720c */ /* 0x004fc80003f05070 */
[----:B------:R-:W-:-:S13]  /*0df0*/  ISETP.NE.AND.EX P0, PT, R5, RZ, PT, P0 ;  /* 0x000000ff0500720c */ /* 0x000fda0003f05300 */
[----:B------:R-:W-:Y:S05]  /*0e00*/  @!P0 BRA `(.L_x_10) ;  /* 0x0000000000088947 */ /* 0x000fea0003800000 */
[----:B------:R0:W5:Y:S01]  /*0e10*/  LD.E R160, desc[UR36][R4.64] ;  /* 0x0000002404a07980 */ /* 0x000162000c101900 */
[----:B------:R-:W-:Y:S05]  /*0e20*/  BRA `(.L_x_11) ;  /* 0x0000000000247947 */ /* 0x000fea0003800000 */
.L_x_10:
[----:B------:R-:W-:Y:S02]  /*0e30*/  ULDC.64 UR4, c[0x0][0x790] ;  /* 0x0001e40000047ab9 */ /* 0x000fe40000000a00 */
[----:B------:R-:W-:-:S04]  /*0e40*/  ISETP.NE.U32.AND P0, PT, RZ, UR4, PT ;  /* 0x00000004ff007c0c */ /* 0x000fc8000bf05070 */
[----:B------:R-:W-:-:S13]  /*0e50*/  ISETP.NE.AND.EX P0, PT, RZ, UR5, PT, P0 ;  /* 0x00000005ff007c0c */ /* 0x000fda000bf05300 */
[----:B------:R-:W-:Y:S05]  /*0e60*/  @!P0 BRA `(.L_x_12) ;  /* 0x00000000000c8947 */ /* 0x000fea0003800000 */
[----:B01----:R-:W0:Y:S02]  /*0e70*/  LDC.64 R4, c[0x0][0x790] ;  /* 0x0001e400ff047b82 */ /* 0x003e240000000a00 */
[----:B0-----:R1:W5:Y:S01]  /*0e80*/  LDG.E R160, desc[UR36][R4.64] ;  /* 0x0000002404a07981 */ /* 0x001362000c1e1900 */
[----:B------:R-:W-:Y:S05]  /*0e90*/  BRA `(.L_x_11) ;  /* 0x0000000000087947 */ /* 0x000fea0003800000 */
.L_x_12:
[----:B------:R-:W-:Y:S02]  /*0ea0*/  ULDC UR4, c[0x0][0x784] ;  /* 0x0001e10000047ab9 */ /* 0x000fe40000000800 */
[----:B------:R-:W-:-:S07]  /*0eb0*/  IMAD.U32 R160, RZ, RZ, UR4 ;  /* 0x00000004ffa07e24 */ /* 0x000fce000f8e00ff */
.L_x_11:
[----:B------:R-:W-:-:S13]  /*0ec0*/  LOP3.LUT P0, RZ, R3, 0xff, RZ, 0xc0, !PT ;  /* 0x000000ff03ff7812 */ /* 0x000fda000780c0ff */
[----:B------:R-:W-:Y:S05]  /*0ed0*/  @!P0 EXIT ;  /* 0x000000000000894d */ /* 0x000fea0003800000 */
[----:B------:R-:W-:Y:S01]  /*0ee0*/  ULDC UR4, c[0x0][0x28c] ;  /* 0x0000a30000047ab9 */ /* 0x000fe20000000800 */
[----:B------:R-:W-:Y:S02]  /*0ef0*/  ULOP3.LUT UR43, UR42, 0x1, URZ, 0xfc, !UPT ;  /* 0x000000012a2b7892 */ /* 0x000fe4000f8efc3f */
[----:B------:R-:W-:Y:S01]  /*0f00*/  UIADD3 UR4, UR4, 0x7f, URZ ;  /* 0x0000007f04047890 */ /* 0x000fe2000fffe03f */
[----:B------:R-:W-:Y:S01]  /*0f10*/  UMOV UR38, URZ ;  /* 0x0000003f00267c82 */ /* 0x000fe20008000000 */
[----:B------:R-:W-:Y:S02]  /*0f20*/  UMOV UR39, URZ ;  /* 0x0000003f00277c82 */ /* 0x000fe40008000000 */
[----:B------:R-:W-:-:S04]  /*0f30*/  USHF.R.S32.HI UR5, URZ, 0x1f, UR4 ;  /* 0x0000001f3f057899 */ /* 0x000fc80008011404 */
[----:B------:R-:W-:-:S04]  /*0f40*/  ULEA.HI UR5, UR5, UR4, URZ, 0x7 ;  /* 0x0000000405057291 */ /* 0x000fc8000f8f383f */
[----:B------:R-:W-:-:S12]  /*0f50*/  USHF.R.S32.HI UR40, URZ, 0x7, UR5 ;  /* 0x000000073f287899 */ /* 0x000fd80008011405 */
.L_x_292:
[----:B--2---:R-:W2:Y:S01]  /*0f60*/  S2UR UR5, SR_CgaCtaId ;  /* 0x00000000000579c3 */ /* 0x004ea20000008800 */
[----:B------:R-:W-:Y:S02]  /*0f70*/  UMOV UR4, 0x400 ;  /* 0x0000040000047882 */ /* 0x000fe40000000000 */
[----:B--2---:R-:W-:-:S04]  /*0f80*/  ULEA UR44, UR5, UR4, 0x18 ;  /* 0x00000004052c7291 */ /* 0x004fc8000f8ec03f */
[----:B------:R-:W-:-:S04]  /*0f90*/  UIADD3 UR4, UR44, 0x800, URZ ;  /* 0x000008002c047890 */ /* 0x000fc8000fffe03f */
[----:B------:R-:W-:-:S06]  /*0fa0*/  ULOP3.LUT UP0, URZ, UR4, 0x3ff, URZ, 0xc0, !UPT ;  /* 0x000003ff043f7892 */ /* 0x000fcc000f80c03f */
[----:B------:R-:W-:-:S13]  /*0fb0*/  PLOP3.LUT P0, PT, PT, PT, UP0, 0x80, 0x0 ;  /* 0x000000000000781c */ /* 0x000fda0003f0f008 */
[----:B-1-345:R-:W-:Y:S05]  /*0fc0*/  @!P0 BRA `(.L_x_13) ;  /* 0x0000000000408947 */ /* 0x03afea0003800000 */
[----:B------:R-:W-:Y:S01]  /*0fd0*/  MOV R0, 0x0 ;  /* 0x0000000000007802 */ /* 0x000fe20000000f00 */
[----:B------:R-:W-:Y:S01]  /*0fe0*/  ULDC.64 UR4, c[0x4][0x70] ;  /* 0x01001c0000047ab9 */ /* 0x000fe20000000a00 */
[----:B------:R-:W-:Y:S01]  /*0ff0*/  ULDC.64 UR6, c[0x4][0x8] ;  /* 0x0100020000067ab9 */ /* 0x000fe20000000a00 */
[----:B01----:R-:W-:Y:S01]  /*1000*/  IMAD.U32 R4, RZ, RZ, UR4 ;  /* 0x00000004ff047e24 */ /* 0x003fe2000f8e00ff */
[----:B------:R0:W1:Y:S01]  /*1010*/  LDC.64 R14, c[0x4][R0] ;  /* 0x01000000000e7b82 */ /* 0x0000620000000a00 */
[----:B------:R-:W-:Y:S01]  /*1020*/  IMAD.U32 R5, RZ, RZ, UR5 ;  /* 0x00000005ff057e24 */ /* 0x000fe2000f8e00ff */
[----:B------:R-:W-:Y:S01]  /*1030*/  ULDC.64 UR4, c[0x4][0x78] ;  /* 0x01001e0000047ab9 */ /* 0x000fe20000000a00 */
[----:B------:R-:W-:Y:S02]  /*1040*/  IMAD.U32 R10, RZ, RZ, UR6 ;  /* 0x00000006ff0a7e24 */ /* 0x000fe4000f8e00ff */
[----:B------:R-:W-:Y:S02]  /*1050*/  IMAD.U32 R6, RZ, RZ, UR4 ;  /* 0x00000004ff067e24 */ /* 0x000fe4000f8e00ff */
[----:B------:R-:W-:-:S02]  /*1060*/  IMAD.U32 R7, RZ, RZ, UR5 ;  /* 0x00000005ff077e24 */ /* 0x000fc4000f8e00ff */
[----:B------:R-:W-:Y:S02]  /*1070*/  IMAD.U32 R11, RZ, RZ, UR7 ;  /* 0x00000007ff0b7e24 */ /* 0x000fe4000f8e00ff */
[----:B------:R-:W-:Y:S02]  /*1080*/  IMAD.MOV.U32 R8, RZ, RZ, 0x70 ;  /* 0x00000070ff087424 */ /* 0x000fe400078e00ff */
[----:B------:R-:W-:Y:S02]  /*1090*/  IMAD.MOV.U32 R12, RZ, RZ, 0x1 ;  /* 0x00000001ff0c7424 */ /* 0x000fe400078e00ff */
[----:B0-----:R-:W-:-:S07]  /*10a0*/  IMAD.MOV.U32 R13, RZ, RZ, RZ ;  /* 0x000000ffff0d7224 */ /* 0x001fce00078e00ff */
[----:B------:R-:W-:-:S07]  /*10b0*/  LEPC R20, `(.L_x_13) ;  /* 0x000000001014794e */ /* 0x000fce0000000000 */
[----:B-1---5:R-:W-:Y:S05]  /*10c0*/  CALL.ABS.NOINC R14 ;  /* 0x000000000e007343 */ /* 0x022fea0003c00000 */
.L_x_13:
[----:B------:R-:W-:Y:S01]  /*10d0*/  IMAD.U32 R0, RZ, RZ, UR43 ;  /* 0x0000002bff007e24 */ /* 0x000fe2000f8e00ff */
[----:B------:R-:W-:Y:S01]  /*10e0*/  UMOV UR4, 0xffffffff ;  /* 0xffffffff00047882 */ /* 0x000fe20000000000 */
[----:B------:R-:W-:-:S03]  /*10f0*/  LOP3.LUT R13, R18, 0x80, RZ, 0xc0, !PT ;  /* 0x00000080120d7812 */ /* 0x000fc600078ec0ff */
[----:B------:R-:W-:Y:S02]  /*1100*/  ISETP.NE.AND P0, PT, R0, 0x3, PT ;  /* 0x000000030000780c */ /* 0x000fe40003f05270 */
[----:B------:R-:W-:Y:S01]  /*1110*/  SHF.R.U32.HI R13, RZ, 0x7, R13 ;  /* 0x00000007ff0d7819 */ /* 0x000fe2000001160d */
[----:B------:R-:W-:Y:S10]  /*1120*/  BRA.DIV UR4, `(.L_x_14) ;  /* 0x0000010204c47947 */ /* 0x000ff4000b800000 */
.L_x_322:
[----:B------:R-:W-:Y:S05]  /*1130*/  @!P0 BRA `(.L_x_15) ;  /* 0x0000000000048947 */ /* 0x000fea0003800000 */
[----:B------:R-:W-:Y:S01]  /*1140*/  BPT.TRAP 0x1 ;  /* 0x000000040000795c */ /* 0x000fe20000300000 */
.L_x_15:
[----:B------:R-:W-:Y:S02]  /*1150*/  IMAD.U32 R3, RZ, RZ, UR39 ;  /* 0x00000027ff037e24 */ /* 0x000fe4000f8e00ff */
[----:B------:R-:W-:-:S03]  /*1160*/  IMAD.U32 R0, RZ, RZ, UR38 ;  /* 0x00000026ff007e24 */ /* 0x000fc6000f8e00ff */
[----:B------:R-:W-:Y:S02]  /*1170*/  LEA R3, R3, UR44, 0x3 ;  /* 0x0000002c03037c11 */ /* 0x000fe4000f8e18ff */
[----:B------:R-:W-:-:S04]  /*1180*/  SHF.L.U32 R0, R0, 0x1f, RZ ;  /* 0x0000001f00007819 */ /* 0x000fc800000006ff */
[----:B------:R2:W3:Y:S01]  /*1190*/  SYNCS.PHASECHK.TRANS64.TRYWAIT P1, [R3+URZ], R0 ;  /* 0x00000000030075a7 */ /* 0x0004e2000802017f */
[----:B------:R-:W-:Y:S05]  /*11a0*/  @!P0 BRA `(.L_x_16) ;  /* 0x0000000000048947 */ /* 0x000fea0003800000 */
[----:B------:R-:W-:Y:S01]  /*11b0*/  BPT.TRAP 0x1 ;  /* 0x000000040000795c */ /* 0x000fe20000300000 */
.L_x_16:
[----:B---3--:R-:W-:Y:S05]  /*11c0*/  @P1 BRA `(.L_x_17) ;  /* 0x0000000000081947 */ /* 0x008fea0003800000 */
[----:B------:R-:W3:Y:S02]  /*11d0*/  SYNCS.PHASECHK.TRANS64.TRYWAIT P1, [R3+URZ], R0 ;  /* 0x00000000030075a7 */ /* 0x000ee4000802017f */
[----:B---3--:R-:W-:Y:S05]  /*11e0*/  @!P1 BRA `(.L_x_18) ;  /* 0x0000010000b09947 */ /* 0x008fea0003800000 */
.L_x_17:
[----:B------:R-:W-:Y:S05]  /*11f0*/  @!P0 BRA `(.L_x_19) ;  /* 0x0000000000048947 */ /* 0x000fea0003800000 */
[----:B------:R-:W-:Y:S01]  /*1200*/  BPT.TRAP 0x1 ;  /* 0x000000040000795c */ /* 0x000fe20000300000 */
.L_x_19:
[C---:B--23--:R-:W-:Y:S01]  /*1210*/  IMAD.SHL.U32 R0, R18.reuse, 0x40, RZ ;  /* 0x0000004012007824 */ /* 0x04cfe200078e00ff */
[----:B------:R-:W-:Y:S01]  /*1220*/  UIADD3 UR4, UR39, 0x1, URZ ;  /* 0x0000000127047890 */ /* 0x000fe2000fffe03f */
[C---:B01----:R-:W-:Y:S02]  /*1230*/  IMAD.SHL.U32 R4, R18.reuse, 0x2, RZ ;  /* 0x0000000212047824 */ /* 0x043fe400078e00ff */
[----:B------:R-:W-:Y:S01]  /*1240*/  IMAD.SHL.U32 R5, R18, 0x20, RZ ;  /* 0x0000002012057824 */ /* 0x000fe200078e00ff */
[----:B------:R-:W-:Y:S01]  /*1250*/  LOP3.LUT R3, R0, 0x1800, RZ, 0xc0, !PT ;  /* 0x0000180000037812 */ /* 0x000fe200078ec0ff */
[----:B------:R-:W-:Y:S01]  /*1260*/  UISETP.NE.AND UP0, UPT, UR4, 0x3, UPT ;  /* 0x000000030400788c */ /* 0x000fe2000bf05270 */
[----:B------:R-:W-:Y:S02]  /*1270*/  IMAD.SHL.U32 R6, R18, 0x4, RZ ;  /* 0x0000000412067824 */ /* 0x000fe400078e00ff */
[----:B------:R-:W-:Y:S01]  /*1280*/  LOP3.LUT R5, R5, 0x380, RZ, 0xc0, !PT ;  /* 0x0000038005057812 */ /* 0x000fe200078ec0ff */
[----:B------:R-:W-:Y:S01]  /*1290*/  USEL UR5, URZ, 0x1, UP0 ;  /* 0x000000013f057887 */ /* 0x000fe20008000000 */
[----:B------:R-:W-:Y:S01]  /*12a0*/  LOP3.LUT R3, R3, 0x6, R4, 0xf8, !PT ;  /* 0x0000000603037812 */ /* 0x000fe200078ef804 */
[----:B------:R-:W-:Y:S01]  /*12b0*/  IMAD.U32 R7, RZ, RZ, UR39 ;  /* 0x00000027ff077e24 */ /* 0x000fe2000f8e00ff */
[----:B------:R-:W-:-:S02]  /*12c0*/  LOP3.LUT R5, R5, 0x70, R6, 0xf8, !PT ;  /* 0x0000007005057812 */ /* 0x000fc400078ef806 */
[----:B------:R-:W-:Y:S01]  /*12d0*/  LOP3.LUT R0, R3, 0x2000, R0, 0xf8, !PT ;  /* 0x0000200003007812 */ /* 0x000fe200078ef800 */
[----:B------:R-:W-:Y:S01]  /*12e0*/  IMAD.U32 R3, RZ, RZ, UR4 ;  /* 0x00000004ff037e24 */ /* 0x000fe2000f8e00ff */
[----:B------:R-:W-:Y:S01]  /*12f0*/  PLOP3.LUT P1, PT, PT, PT, UP0, 0x80, 0x0 ;  /* 0x000000000000781c */ /* 0x000fe20003f2f008 */
[----:B------:R-:W-:Y:S01]  /*1300*/  IMAD.U32 R4, RZ, RZ, UR5 ;  /* 0x00000005ff047e24 */ /* 0x000fe2000f8e00ff */
[----:B------:R-:W-:Y:S02]  /*1310*/  LOP3.LUT R0, R0, R5, RZ, 0xfc, !PT ;  /* 0x0000000500007212 */ /* 0x000fe400078efcff */
[----:B------:R-:W-:Y:S01]  /*1320*/  SEL R5, R3, RZ, P1 ;  /* 0x000000ff03057207 */ /* 0x000fe20000800000 */
[----:B------:R-:W-:Y:S01]  /*1330*/  IMAD.MOV.U32 R3, RZ, RZ, 0x10 ;  /* 0x00000010ff037424 */ /* 0x000fe200078e00ff */
[----:B------:R-:W-:Y:S01]  /*1340*/  LOP3.LUT R4, R4, UR38, RZ, 0x3c, !PT ;  /* 0x0000002604047c12 */ /* 0x000fe2000f8e3cff */
[----:B------:R-:W-:Y:S01]  /*1350*/  IMAD R7, R7, 0x8000, R0 ;  /* 0x0000800007077824 */ /* 0x000fe200078e0200 */
[----:B------:R-:W-:-:S02]  /*1360*/  R2P PR, R18, 0x1c ;  /* 0x0000001c12007804 */ /* 0x000fc40000000000 */
[----:B------:R-:W-:Y:S02]  /*1370*/  LEA R6, R5, UR44, 0x3 ;  /* 0x0000002c05067c11 */ /* 0x000fe4000f8e18ff */
[----:B------:R-:W-:Y:S02]  /*1380*/  SHF.L.U32 R33, R4, 0x1f, RZ ;  /* 0x0000001f04217819 */ /* 0x000fe400000006ff */
[----:B------:R-:W-:Y:S02]  /*1390*/  SEL R3, R3, 0xfffffff0, !P2 ;  /* 0xfffffff003037807 */ /* 0x000fe40005000000 */
[----:B------:R-:W-:Y:S01]  /*13a0*/  IADD3 R12, R7, UR44, RZ ;  /* 0x0000002c070c7c10 */ /* 0x000fe2000fffe0ff */
[----:B------:R0:W1:Y:S01]  /*13b0*/  SYNCS.PHASECHK.TRANS64.TRYWAIT P1, [R6+URZ], R33 ;  /* 0x00000021060075a7 */ /* 0x000062000802017f */
[----:B------:R0:W2:Y:S05]  /*13c0*/  LDS.U16 R8, [R7+UR44+0xc00] ;  /* 0x000c002c07087984 */ /* 0x0000aa0008000400 */
[----:B------:R-:W-:Y:S05]  /*13d0*/  WARPSYNC.ALL ;  /* 0x0000000000007948 */ /* 0x000fea0003800000 */
[----:B------:R-:W2:Y:S01]  /*13e0*/  LDS.U16 R9, [R7+UR44+0x800] ;  /* 0x0008002c07097984 */ /* 0x000ea20008000400 */
[----:B------:R-:W-:-:S03]  /*13f0*/  IMAD.IADD R13, R12, 0x1, R3 ;  /* 0x000000010c0d7824 */ /* 0x000fc600078e0203 */
[----:B------:R-:W-:Y:S04]  /*1400*/  LDS.U16 R14, [R7+UR44+0x4c00] ;  /* 0x004c002c070e7984 */ /* 0x000fe80008000400 */
[----:B------:R-:W3:Y:S04]  /*1410*/  LDS.U16 R15, [R7+UR44+0x4800] ;  /* 0x0048002c070f7984 */ /* 0x000ee80008000400 */
[----:B------:R-:W-:Y:S04]  /*1420*/  LDS.U16 R24, [R13+0xc00] ;  /* 0x000c00000d187984 */ /* 0x000fe80000000400 */
[----:B------:R-:W4:Y:S04]  /*1430*/  LDS.U16 R25, [R13+0x800] ;  /* 0x000800000d197984 */ /* 0x000f280000000400 */
[----:B------:R-:W-:Y:S04]  /*1440*/  LDS.U16 R10, [R7+UR44+0xc08] ;  /* 0x000c082c070a7984 */ /* 0x000fe80008000400 */
[----:B------:R-:W0:Y:S04]  /*1450*/  LDS.U16 R11, [R7+UR44+0x808] ;  /* 0x0008082c070b7984 */ /* 0x000e280008000400 */
[----:B------:R-:W-:Y:S04]  /*1460*/  LDS.U16 R20, [R7+UR44+0x4c08] ;  /* 0x004c082c07147984 */ /* 0x000fe80008000400 */
[----:B------:R-:W1:Y:S04]  /*1470*/  LDS.U16 R21, [R7+UR44+0x4808] ;  /* 0x0048082c07157984 */ /* 0x000e680008000400 */
[----:B------:R-:W-:Y:S04]  /*1480*/  LDS.U16 R26, [R13+0xc08] ;  /* 0x000c08000d1a7984 */ /* 0x000fe80000000400 */
[----:B------:R-:W1:Y:S01]  /*1490*/  LDS.U16 R27, [R13+0x808] ;  /* 0x000808000d1b7984 */ /* 0x000e620000000400 */
[----:B--2---:R-:W-:-:S03]  /*14a0*/  PRMT R8, R9, 0x5410, R8 ;  /* 0x0000541009087816 */ /* 0x004fc60000000008 */
[----:B------:R-:W-:Y:S01]  /*14b0*/  LDS.U16 R28, [R13+0x4c00] ;  /* 0x004c00000d1c7984 */ /* 0x000fe20000000400 */
[----:B------:R-:W-:-:S03]  /*14c0*/  F2FP.F16.E4M3.UNPACK_B R9, R8 ;  /* 0x00000008ff09723e */ /* 0x000fc600020006ff */
[----:B------:R-:W2:Y:S01]  /*14d0*/  LDS.U16 R29, [R13+0x4800] ;  /* 0x004800000d1d7984 */ /* 0x000ea20000000400 */
[----:B---3--:R-:W-:Y:S01]  /*14e0*/  PRMT R14, R15, 0x5410, R14 ;  /* 0x000054100f0e7816 */ /* 0x008fe2000000000e */
[--C-:B------:R-:W-:Y:S02]  /*14f0*/  HADD2.F32 R156, -RZ, R9.reuse.H0_H0 ;  /* 0x20000009ff9c7230 */ /* 0x100fe40000004100 */
[----:B------:R-:W-:Y:S04]  /*1500*/  LDS.U16 R30, [R13+0x4c08] ;  /* 0x004c08000d1e7984 */ /* 0x000fe80000000400 */
[----:B------:R-:W3:Y:S01]  /*1510*/  LDS.U16 R31, [R13+0x4808] ;  /* 0x004808000d1f7984 */ /* 0x000ee20000000400 */
[----:B----4-:R-:W-:Y:S01]  /*1520*/  PRMT R15, R25, 0x5410, R24 ;  /* 0x00005410190f7816 */ /* 0x010fe20000000018 */
[----:B------:R-:W-:-:S02]  /*1530*/  HADD2.F32 R25, -RZ, R9.H1_H1 ;  /* 0x30000009ff197230 */ /* 0x000fc40000004100 */
[----:B------:R-:W4:Y:S03]  /*1540*/  LDC R9, c[0x0][0x28c] ;  /* 0x0000a300ff097b82 */ /* 0x000f260000000800 */
[----:B------:R-:W-:Y:S02]  /*1550*/  F2FP.BF16.F32.PACK_AB R156, R25, R156 ;  /* 0x0000009c199c723e */ /* 0x000fe400000010ff */
[----:B0-----:R-:W-:Y:S02]  /*1560*/  PRMT R10, R11, 0x5410, R10 ;  /* 0x000054100b0a7816 */ /* 0x001fe4000000000a */
[----:B-1----:R-:W-:Y:S02]  /*1570*/  PRMT R20, R21, 0x5410, R20 ;  /* 0x0000541015147816 */ /* 0x002fe40000000014 */
[----:B------:R-:W-:-:S05]  /*1580*/  F2FP.F16.E4M3.UNPACK_B R21, R8.H1 ;  /* 0x00000008ff15723e */ /* 0x000fca00030006ff */
[--C-:B------:R-:W-:Y:S01]  /*1590*/  HADD2.F32 R157, -RZ, R21.reuse.H0_H0 ;  /* 0x20000015ff9d7230 */ /* 0x100fe20000004100 */
[----:B------:R-:W-:Y:S01]  /*15a0*/  PRMT R11, R27, 0x5410, R26 ;  /* 0x000054101b0b7816 */ /* 0x000fe2000000001a */
[----:B------:R-:W-:Y:S01]  /*15b0*/  HADD2.F32 R24, -RZ, R21.H1_H1 ;  /* 0x30000015ff187230 */ /* 0x000fe20000004100 */
[-C--:B------:R-:W-:Y:S02]  /*15c0*/  F2FP.F16.E4M3.UNPACK_B R26, R10.reuse ;  /* 0x0000000aff1a723e */ /* 0x080fe400020006ff */
[----:B------:R-:W-:Y:S02]  /*15d0*/  F2FP.F16.E4M3.UNPACK_B R10, R10.H1 ;  /* 0x0000000aff0a723e */ /* 0x000fe400030006ff */
[----:B------:R-:W-:Y:S01]  /*15e0*/  F2FP.BF16.F32.PACK_AB R157, R24, R157 ;  /* 0x0000009d189d723e */ /* 0x000fe200000010ff */
[--C-:B------:R-:W-:Y:S01]  /*15f0*/  HADD2.F32 R158, -RZ, R26.reuse.H0_H0 ;  /* 0x2000001aff9e7230 */ /* 0x100fe20000004100 */
[----:B--2---:R-:W-:Y:S01]  /*1600*/  PRMT R7, R29, 0x5410, R28 ;  /* 0x000054101d077816 */ /* 0x004fe2000000001c */
[----:B------:R-:W-:Y:S01]  /*1610*/  HADD2.F32 R21, -RZ, R26.H1_H1 ;  /* 0x3000001aff157230 */ /* 0x000fe20000004100 */
[----:B------:R-:W-:Y:S01]  /*1620*/  F2FP.F16.E4M3.UNPACK_B R26, R14 ;  /* 0x0000000eff1a723e */ /* 0x000fe200020006ff */
[--C-:B------:R-:W-:Y:S01]  /*1630*/  HADD2.F32 R159, -RZ, R10.reuse.H0_H0 ;  /* 0x2000000aff9f7230 */ /* 0x100fe20000004100 */
[----:B------:R-:W-:Y:S01]  /*1640*/  F2FP.F16.E4M3.UNPACK_B R28, R20 ;  /* 0x00000014ff1c723e */ /* 0x000fe200020006ff */
[----:B------:R-:W-:Y:S01]  /*1650*/  HADD2.F32 R10, -RZ, R10.H1_H1 ;  /* 0x3000000aff0a7230 */ /* 0x000fe20000004100 */
[----:B------:R-:W-:Y:S01]  /*1660*/  F2FP.F16.E4M3.UNPACK_B R14, R14.H1 ;  /* 0x0000000eff0e723e */ /* 0x000fe200030006ff */
[--C-:B------:R-:W-:Y:S01]  /*1670*/  HADD2.F32 R152, -RZ, R26.reuse.H0_H0 ;  /* 0x2000001aff987230 */ /* 0x100fe20000004100 */
[----:B------:R-:W-:Y:S01]  /*1680*/  F2FP.F16.E4M3.UNPACK_B R20, R20.H1 ;  /* 0x00000014ff14723e */ /* 0x000fe200030006ff */
[----:B------:R-:W-:Y:S01]  /*1690*/  HADD2.F32 R27, -RZ, R26.H1_H1 ;  /* 0x3000001aff1b7230 */ /* 0x000fe20000004100 */
[----:B------:R-:W-:Y:S01]  /*16a0*/  F2FP.BF16.F32.PACK_AB R159, R10, R159 ;  /* 0x0000009f0a9f723e */ /* 0x000fe200000010ff */
[----:B------:R-:W-:Y:S01]  /*16b0*/  HADD2.F32 R153, -RZ, R14.H0_H0 ;  /* 0x2000000eff997230 */ /* 0x000fe20000004100 */
[----:B---3--:R-:W-:Y:S01]  /*16c0*/  PRMT R8, R31, 0x5410, R30 ;  /* 0x000054101f087816 */ /* 0x008fe2000000001e */
[----:B------:R-:W-:Y:S01]  /*16d0*/  HADD2.F32 R155, -RZ, R20.H0_H0 ;  /* 0x20000014ff9b7230 */ /* 0x000fe20000004100 */
[----:B------:R-:W-:Y:S01]  /*16e0*/  F2FP.BF16.F32.PACK_AB R158, R21, R158 ;  /* 0x0000009e159e723e */ /* 0x000fe200000010ff */
[----:B------:R-:W-:Y:S01]  /*16f0*/  HADD2.F32 R14, -RZ, R14.H1_H1 ;  /* 0x3000000eff0e7230 */ /* 0x000fe20000004100 */
[----:B------:R-:W-:Y:S01]  /*1700*/  F2FP.BF16.F32.PACK_AB R152, R27, R152 ;  /* 0x000000981b98723e */ /* 0x000fe200000010ff */
[--C-:B------:R-:W-:Y:S01]  /*1710*/  HADD2.F32 R154, -RZ, R28.reuse.H0_H0 ;  /* 0x2000001cff9a7230 */ /* 0x100fe20000004100 */
[----:B----4-:R-:W-:Y:S01]  /*1720*/  ISETP.GE.AND P2, PT, R9, 0x81, PT ;  /* 0x000000810900780c */ /* 0x010fe20003f46270 */
[----:B------:R-:W-:Y:S01]  /*1730*/  HADD2.F32 R29, -RZ, R28.H1_H1 ;  /* 0x3000001cff1d7230 */ /* 0x000fe20000004100 */
[----:B------:R-:W-:Y:S01]  /*1740*/  F2FP.BF16.F32.PACK_AB R153, R14, R153 ;  /* 0x000000990e99723e */ /* 0x000fe200000010ff */
[----:B------:R-:W-:-:S02]  /*1750*/  HADD2.F32 R20, -RZ, R20.H1_H1 ;  /* 0x30000014ff147230 */ /* 0x000fc40000004100 */
[----:B------:R-:W-:Y:S01]  /*1760*/  IMAD.MOV.U32 R10, RZ, RZ, R15 ;  /* 0x000000ffff0a7224 */ /* 0x000fe200078e000f */
[----:B------:R-:W-:Y:S02]  /*1770*/  F2FP.BF16.F32.PACK_AB R154, R29, R154 ;  /* 0x0000009a1d9a723e */ /* 0x000fe400000010ff */
[----:B------:R-:W-:Y:S01]  /*1780*/  F2FP.BF16.F32.PACK_AB R155, R20, R155 ;  /* 0x0000009b149b723e */ /* 0x000fe200000010ff */
[----:B------:R-:W-:Y:S01]  /*1790*/  UIADD3 UR4, UR44, 0x18800, URZ ;  /* 0x000188002c047890 */ /* 0x000fe2000fffe03f */
[----:B------:R-:W-:Y:S01]  /*17a0*/  WARPGROUP.ARRIVE ;  /* 0x00000000000079c5 */ /* 0x000fe20000000000 */
[----:B------:R-:W-:Y:S01]  /*17b0*/  UMOV UR7, 0x40000040 ;  /* 0x4000004000077882 */ /* 0x000fe20000000000 */
[-C--:B------:R-:W-:Y:S01]  /*17c0*/  F2FP.F16.E4M3.UNPACK_B R14, R15.reuse ;  /* 0x0000000fff0e723e */ /* 0x080fe200020006ff */
[----:B------:R-:W-:Y:S01]  /*17d0*/  USHF.R.U32.HI UR4, URZ, 0x4, UR4 ;  /* 0x000000043f047899 */ /* 0x000fe20008011604 */
[----:B------:R-:W-:Y:S01]  /*17e0*/  F2FP.F16.E4M3.UNPACK_B R15, R15.H1 ;  /* 0x0000000fff0f723e */ /* 0x000fe200030006ff */
[----:B------:R-:W-:Y:S01]  /*17f0*/  UMOV UR11, UR7 ;  /* 0x00000007000b7c82 */ /* 0x000fe20008000000 */
[-C--:B------:R-:W-:Y:S01]  /*1800*/  F2FP.F16.E4M3.UNPACK_B R162, R11.reuse.H1 ;  /* 0x0000000bffa2723e */ /* 0x080fe200030006ff */
[----:B------:R-:W-:Y:S01]  /*1810*/  ULOP3.LUT UR4, UR4, 0x3fff, URZ, 0xc0, !UPT ;  /* 0x00003fff04047892 */ /* 0x000fe2000f8ec03f */
[----:B------:R-:W-:Y:S01]  /*1820*/  F2FP.F16.E4M3.UNPACK_B R20, R11 ;  /* 0x0000000bff14723e */ /* 0x000fe200020006ff */
[----:B------:R-:W-:-:S02]  /*1830*/  HADD2.F32 R164, -RZ, R14.H0_H0 ;  /* 0x2000000effa47230 */ /* 0x000fc40000004100 */
[----:B------:R-:W-:Y:S01]  /*1840*/  ULOP3.LUT UR4, UR4, 0x10000, URZ, 0xfc, !UPT ;  /* 0x0001000004047892 */ /* 0x000fe2000f8efc3f */
[----:B------:R-:W-:Y:S02]  /*1850*/  HADD2.F32 R21, -RZ, R14.H1_H1 ;  /* 0x3000000eff157230 */ /* 0x000fe40000004100 */
[--C-:B------:R-:W-:Y:S01]  /*1860*/  HADD2.F32 R165, -RZ, R15.reuse.H0_H0 ;  /* 0x2000000fffa57230 */ /* 0x100fe20000004100 */
[----:B------:R-:W-:Y:S01]  /*1870*/  ULEA UR6, UR39, UR4, 0xb ;  /* 0x0000000427067291 */ /* 0x000fe2000f8e583f */
[----:B------:R-:W-:Y:S01]  /*1880*/  HADD2.F32 R14, -RZ, R15.H1_H1 ;  /* 0x3000000fff0e7230 */ /* 0x000fe20000004100 */
[----:B------:R-:W-:Y:S01]  /*1890*/  F2FP.BF16.F32.PACK_AB R164, R21, R164 ;  /* 0x000000a415a4723e */ /* 0x000fe200000010ff */
[----:B------:R-:W-:Y:S01]  /*18a0*/  HADD2.F32 R167, -RZ, R162.H0_H0 ;  /* 0x200000a2ffa77230 */ /* 0x000fe20000004100 */
[----:B------:R-:W-:Y:S01]  /*18b0*/  UIADD3 UR8, UR6, 0x2, URZ ;  /* 0x0000000206087890 */ /* 0x000fe2000fffe03f */
[--C-:B------:R-:W-:Y:S01]  /*18c0*/  HADD2.F32 R166, -RZ, R20.reuse.H0_H0 ;  /* 0x20000014ffa67230 */ /* 0x100fe20000004100 */
[----:B------:R-:W-:Y:S01]  /*18d0*/  F2FP.BF16.F32.PACK_AB R165, R14, R165 ;  /* 0x000000a50ea5723e */ /* 0x000fe200000010ff */
[----:B------:R-:W-:Y:S01]  /*18e0*/  UMOV UR10, UR6 ;  /* 0x00000006000a7c82 */ /* 0x000fe20008000000 */
[----:B------:R-:W-:Y:S01]  /*18f0*/  HADD2.F32 R15, -RZ, R20.H1_H1 ;  /* 0x30000014ff0f7230 */ /* 0x000fe20000004100 */
[----:B------:R-:W-:Y:S01]  /*1900*/  HGMMA.64x128x16.F32.BF16 R88, R156, gdesc[UR4], RZ, !UPT, gsb0 ;  /* 0x01e000049c587df0 */ /* 0x000fe2000c0018ff */
[----:B------:R-:W-:Y:S01]  /*1910*/  HADD2.F32 R162, -RZ, R162.H1_H1 ;  /* 0x300000a2ffa27230 */ /* 0x000fe20000004100 */
[----:B------:R-:W-:Y:S01]  /*1920*/  F2FP.F16.E4M3.UNPACK_B R14, R7 ;  /* 0x00000007ff0e723e */ /* 0x000fe200020006ff */
[----:B------:R-:W-:Y:S01]  /*1930*/  UMOV UR7, 0x40000040 ;  /* 0x4000004000077882 */ /* 0x000fe20000000000 */
[----:B------:R-:W-:-:S02]  /*1940*/  F2FP.BF16.F32.PACK_AB R166, R15, R166 ;  /* 0x000000a60fa6723e */ /* 0x000fc400000010ff */
[----:B------:R-:W-:Y:S01]  /*1950*/  F2FP.BF16.F32.PACK_AB R167, R162, R167 ;  /* 0x000000a7a2a7723e */ /* 0x000fe200000010ff */
[----:B------:R-:W-:Y:S01]  /*1960*/  HADD2.F32 R21, -RZ, R14.H1_H1 ;  /* 0x3000000eff157230 */ /* 0x000fe20000004100 */
[----:B------:R-:W-:Y:S02]  /*1970*/  F2FP.F16.E4M3.UNPACK_B R15, R7.H1 ;  /* 0x00000007ff0f723e */ /* 0x000fe400030006ff */
[-C--:B------:R-:W-:Y:S02]  /*1980*/  F2FP.F16.E4M3.UNPACK_B R162, R8.reuse.H1 ;  /* 0x00000008ffa2723e */ /* 0x080fe400030006ff */
[----:B------:R-:W-:Y:S01]  /*1990*/  F2FP.F16.E4M3.UNPACK_B R20, R8 ;  /* 0x00000008ff14723e */ /* 0x000fe200020006ff */
[----:B------:R-:W-:Y:S02]  /*19a0*/  WARPGROUP.DEPBAR.LE gsb0, 0x0 ;  /* 0x00008000000079c5 */ /* 0x000fe40000010000 */
[----:B------:R-:W-:-:S06]  /*19b0*/  WARPGROUP.ARRIVE ;  /* 0x00000000000079c5 */ /* 0x000fcc0000000000 */
[----:B------:R-:W-:Y:S01]  /*19c0*/  HGMMA.64x128x16.F32.BF16 R24, R152, gdesc[UR8], RZ, !UPT, gsb0 ;  /* 0x01e0000898187df0 */ /* 0x000fe2000c0018ff */
[----:B------:R-:W-:Y:S01]  /*19d0*/  UMOV UR10, UR8 ;  /* 0x00000008000a7c82 */ /* 0x000fe20008000000 */
[----:B------:R-:W-:Y:S01]  /*19e0*/  UMOV UR11, 0x40000040 ;  /* 0x40000040000b7882 */ /* 0x000fe20000000000 */
[----:B------:R-:W-:Y:S01]  /*19f0*/  UIADD3 UR8, UR6, 0x4, URZ ;  /* 0x0000000406087890 */ /* 0x000fe2000fffe03f */
[----:B------:R-:W-:Y:S02]  /*1a00*/  WARPGROUP.DEPBAR.LE gsb0, 0x0 ;  /* 0x00008000000079c5 */ /* 0x000fe40000010000 */
[----:B------:R-:W-:-:S06]  /*1a10*/  WARPGROUP.ARRIVE ;  /* 0x00000000000079c5 */ /* 0x000fcc0000000000 */
[----:B------:R-:W-:Y:S03]  /*1a20*/  HGMMA.64x128x16.F32.BF16 R88, R164, gdesc[UR8], R88, gsb0 ;  /* 0x01e00008a4587df0 */ /* 0x000fe60008001858 */
[----:B------:R-:W-:Y:S02]  /*1a30*/  WARPGROUP.DEPBAR.LE gsb0, 0x0 ;  /* 0x00008000000079c5 */ /* 0x000fe40000010000 */
[----:B------:R-:W-:Y:S02]  /*1a40*/  HADD2.F32 R164, -RZ, R14.H0_H0 ;  /* 0x2000000effa47230 */ /* 0x000fe40000004100 */
[--C-:B------:R-:W-:Y:S02]  /*1a50*/  HADD2.F32 R165, -RZ, R15.reuse.H0_H0 ;  /* 0x2000000fffa57230 */ /* 0x100fe40000004100 */
[----:B------:R-:W-:Y:S01]  /*1a60*/  HADD2.F32 R14, -RZ, R15.H1_H1 ;  /* 0x3000000fff0e7230 */ /* 0x000fe20000004100 */
[----:B------:R-:W-:Y:S01]  /*1a70*/  F2FP.BF16.F32.PACK_AB R164, R21, R164 ;  /* 0x000000a415a4723e */ /* 0x000fe200000010ff */
[----:B------:R-:W-:-:S02]  /*1a80*/  HADD2.F32 R167, -RZ, R162.H0_H0 ;  /* 0x200000a2ffa77230 */ /* 0x000fc40000004100 */
[--C-:B------:R-:W-:Y:S01]  /*1a90*/  HADD2.F32 R166, -RZ, R20.reuse.H0_H0 ;  /* 0x20000014ffa67230 */ /* 0x100fe20000004100 */
[----:B------:R-:W-:Y:S01]  /*1aa0*/  F2FP.BF16.F32.PACK_AB R165, R14, R165 ;  /* 0x000000a50ea5723e */ /* 0x000fe200000010ff */
[----:B------:R-:W-:Y:S02]  /*1ab0*/  HADD2.F32 R15, -RZ, R20.H1_H1 ;  /* 0x30000014ff0f7230 */ /* 0x000fe40000004100 */
[----:B------:R-:W-:-:S03]  /*1ac0*/  HADD2.F32 R162, -RZ, R162.H1_H1 ;  /* 0x300000a2ffa27230 */ /* 0x000fc60000004100 */
[----:B------:R-:W-:Y:S01]  /*1ad0*/  F2FP.BF16.F32.PACK_AB R166, R15, R166 ;  /* 0x000000a60fa6723e */ /* 0x000fe200000010ff */
[----:B------:R-:W-:Y:S01]  /*1ae0*/  IMAD.MOV.U32 R15, RZ, RZ, 0x20 ;  /* 0x00000020ff0f7424 */ /* 0x000fe200078e00ff */
[----:B------:R-:W-:-:S04]  /*1af0*/  F2FP.BF16.F32.PACK_AB R167, R162, R167 ;  /* 0x000000a7a2a7723e */ /* 0x000fc800000010ff */
[----:B------:R-:W-:Y:S01]  /*1b00*/  WARPGROUP.ARRIVE ;  /* 0x00000000000079c5 */ /* 0x000fe20000000000 */
[----:B------:R-:W-:-:S05]  /*1b10*/  SEL R15, R15, 0xffffffe0, !P3 ;  /* 0xffffffe00f0f7807 */ /* 0x000fca0005800000 */
[----:B------:R-:W-:Y:S01]  /*1b20*/  HGMMA.64x128x16.F32.BF16 R24, R164, gdesc[UR8], R24, gsb0 ;  /* 0x01e00008a4187df0 */ /* 0x000fe20008001818 */
[----:B------:R-:W-:Y:S01]  /*1b30*/  IMAD.IADD R168, R12, 0x1, R15 ;  /* 0x000000010ca87824 */ /* 0x000fe200078e020f */
[----:B------:R-:W-:Y:S01]  /*1b40*/  UMOV UR10, UR8 ;  /* 0x00000008000a7c82 */ /* 0x000fe20008000000 */
[----:B------:R-:W-:Y:S01]  /*1b50*/  UMOV UR11, 0x40000040 ;  /* 0x40000040000b7882 */ /* 0x000fe20000000000 */
[----:B------:R-:W-:Y:S01]  /*1b60*/  UIADD3 UR8, UR6, 0x6, URZ ;  /* 0x0000000606087890 */ /* 0x000fe2000fffe03f */
[----:B------:R-:W-:Y:S02]  /*1b70*/  WARPGROUP.DEPBAR.LE gsb0, 0x0 ;  /* 0x00008000000079c5 */ /* 0x000fe40000010000 */
[----:B------:R-:W-:Y:S04]  /*1b80*/  LDS.U16 R14, [R168+0xc00] ;  /* 0x000c0000a80e7984 */ /* 0x000fe80000000400 */
[----:B------:R-:W0:Y:S04]  /*1b90*/  LDS.U16 R21, [R168+0x800] ;  /* 0x00080000a8157984 */ /* 0x000e280000000400 */
[----:B------:R-:W-:Y:S04]  /*1ba0*/  LDS.U16 R20, [R168+0xc08] ;  /* 0x000c0800a8147984 */ /* 0x000fe80000000400 */
[----:B------:R-:W1:Y:S04]  /*1bb0*/  LDS.U16 R163, [R168+0x808] ;  /* 0x00080800a8a37984 */ /* 0x000e680000000400 */
[----:B------:R-:W-:Y:S04]  /*1bc0*/  LDS.U16 R164, [R168+0x4c08] ;  /* 0x004c0800a8a47984 */ /* 0x000fe80000000400 */
[----:B------:R-:W2:Y:S04]  /*1bd0*/  LDS.U16 R167, [R168+0x4808] ;  /* 0x00480800a8a77984 */ /* 0x000ea80000000400 */
[----:B------:R-:W-:Y:S04]  /*1be0*/  LDS.U16 R162, [R168+0x4c00] ;  /* 0x004c0000a8a27984 */ /* 0x000fe80000000400 */
[----:B------:R-:W3:Y:S01]  /*1bf0*/  LDS.U16 R165, [R168+0x4800] ;  /* 0x00480000a8a57984 */ /* 0x000ee20000000400 */
[----:B0-----:R-:W-:-:S02]  /*1c00*/  PRMT R14, R21, 0x5410, R14 ;  /* 0x00005410150e7816 */ /* 0x001fc4000000000e */
[----:B-1----:R-:W-:Y:S02]  /*1c10*/  PRMT R20, R163, 0x5410, R20 ;  /* 0x00005410a3147816 */ /* 0x002fe40000000014 */
[----:B------:R-:W-:Y:S02]  /*1c20*/  F2FP.F16.E4M3.UNPACK_B R163, R14 ;  /* 0x0000000effa3723e */ /* 0x000fe400020006ff */
[----:B------:R-:W-:Y:S02]  /*1c30*/  F2FP.F16.E4M3.UNPACK_B R166, R20 ;  /* 0x00000014ffa6723e */ /* 0x000fe400020006ff */
[----:B------:R-:W-:Y:S02]  /*1c40*/  F2FP.F16.E4M3.UNPACK_B R14, R14.H1 ;  /* 0x0000000eff0e723e */ /* 0x000fe400030006ff */
[----:B------:R-:W-:Y:S02]  /*1c50*/  F2FP.F16.E4M3.UNPACK_B R20, R20.H1 ;  /* 0x00000014ff14723e */ /* 0x000fe400030006ff */
[----:B--2---:R-:W-:Y:S01]  /*1c60*/  PRMT R21, R167, 0x5410, R164 ;  /* 0x00005410a7157816 */ /* 0x004fe200000000a4 */
[----:B------:R-:W-:-:S02]  /*1c70*/  HADD2.F32 R167, -RZ, R166.H0_H0 ;  /* 0x200000a6ffa77230 */ /* 0x000fc40000004100 */
[--C-:B------:R-:W-:Y:S02]  /*1c80*/  HADD2.F32 R164, -RZ, R163.reuse.H0_H0 ;  /* 0x200000a3ffa47230 */ /* 0x100fe40000004100 */
[----:B------:R-:W-:Y:S01]  /*1c90*/  HADD2.F32 R166, -RZ, R166.H1_H1 ;  /* 0x300000a6ffa67230 */ /* 0x000fe20000004100 */
[----:B---3--:R-:W-:Y:S01]  /*1ca0*/  PRMT R162, R165, 0x5410, R162 ;  /* 0x00005410a5a27816 */ /* 0x008fe200000000a2 */
[--C-:B------:R-:W-:Y:S02]  /*1cb0*/  HADD2.F32 R165, -RZ, R14.reuse.H0_H0 ;  /* 0x2000000effa57230 */ /* 0x100fe40000004100 */
[----:B------:R-:W-:Y:S01]  /*1cc0*/  HADD2.F32 R163, -RZ, R163.H1_H1 ;  /* 0x300000a3ffa37230 */ /* 0x000fe20000004100 */
[----:B------:R-:W-:Y:S01]  /*1cd0*/  F2FP.BF16.F32.PACK_AB R166, R166, R167 ;  /* 0x000000a7a6a6723e */ /* 0x000fe200000010ff */
[----:B------:R-:W-:Y:S02]  /*1ce0*/  HADD2.F32 R14, -RZ, R14.H1_H1 ;  /* 0x3000000eff0e7230 */ /* 0x000fe40000004100 */
[--C-:B------:R-:W-:Y:S01]  /*1cf0*/  HADD2.F32 R168, -RZ, R20.reuse.H0_H0 ;  /* 0x20000014ffa87230 */ /* 0x100fe20000004100 */
[----:B------:R-:W-:Y:S01]  /*1d00*/  F2FP.BF16.F32.PACK_AB R164, R163, R164 ;  /* 0x000000a4a3a4723e */ /* 0x000fe200000010ff */
[----:B------:R-:W-:Y:S01]  /*1d10*/  HADD2.F32 R169, -RZ, R20.H1_H1 ;  /* 0x30000014ffa97230 */ /* 0x000fe20000004100 */
[----:B------:R-:W-:-:S02]  /*1d20*/  F2FP.BF16.F32.PACK_AB R165, R14, R165 ;  /* 0x000000a50ea5723e */ /* 0x000fc400000010ff */
[----:B------:R-:W-:Y:S02]  /*1d30*/  F2FP.F16.E4M3.UNPACK_B R14, R162 ;  /* 0x000000a2ff0e723e */ /* 0x000fe400020006ff */
[----:B------:R-:W-:Y:S02]  /*1d40*/  F2FP.BF16.F32.PACK_AB R167, R169, R168 ;  /* 0x000000a8a9a7723e */ /* 0x000fe400000010ff */
[-C--:B------:R-:W-:Y:S01]  /*1d50*/  F2FP.F16.E4M3.UNPACK_B R20, R21.reuse ;  /* 0x00000015ff14723e */ /* 0x080fe200020006ff */
[----:B------:R-:W-:Y:S01]  /*1d60*/  HADD2.F32 R163, -RZ, R14.H1_H1 ;  /* 0x3000000effa37230 */ /* 0x000fe20000004100 */
[----:B------:R-:W-:Y:S01]  /*1d70*/  WARPGROUP.ARRIVE ;  /* 0x00000000000079c5 */ /* 0x000fe20000000000 */
[----:B------:R-:W-:Y:S02]  /*1d80*/  F2FP.F16.E4M3.UNPACK_B R162, R162.H1 ;  /* 0x000000a2ffa2723e */ /* 0x000fe400030006ff */
[----:B------:R-:W-:-:S03]  /*1d90*/  F2FP.F16.E4M3.UNPACK_B R21, R21.H1 ;  /* 0x00000015ff15723e */ /* 0x000fc600030006ff */
[----:B------:R-:W-:Y:S03]  /*1da0*/  HGMMA.64x128x16.F32.BF16 R88, R164, gdesc[UR8], R88, gsb0 ;  /* 0x01e00008a4587df0 */ /* 0x000fe60008001858 */
[----:B------:R-:W-:Y:S02]  /*1db0*/  WARPGROUP.DEPBAR.LE gsb0, 0x0 ;  /* 0x00008000000079c5 */ /* 0x000fe40000010000 */
[----:B------:R-:W-:Y:S02]  /*1dc0*/  HADD2.F32 R164, -RZ, R14.H0_H0 ;  /* 0x2000000effa47230 */ /* 0x000fe40000004100 */
[----:B------:R-:W-:Y:S02]  /*1dd0*/  HADD2.F32 R165, -RZ, R162.H0_H0 ;  /* 0x200000a2ffa57230 */ /* 0x000fe40000004100 */
[--C-:B------:R-:W-:Y:S01]  /*1de0*/  HADD2.F32 R166, -RZ, R20.reuse.H0_H0 ;  /* 0x20000014ffa67230 */ /* 0x100fe20000004100 */
[----:B------:R-:W-:Y:S01]  /*1df0*/  F2FP.BF16.F32.PACK_AB R164, R163, R164 ;  /* 0x000000a4a3a4723e */ /* 0x000fe200000010ff */
[----:B------:R-:W-:-:S02]  /*1e00*/  HADD2.F32 R167, -RZ, R20.H1_H1 ;  /* 0x30000014ffa77230 */ /* 0x000fc40000004100 */
[--C-:B------:R-:W-:Y:S02]  /*1e10*/  HADD2.F32 R14, -RZ, R21.reuse.H0_H0 ;  /* 0x20000015ff0e7230 */ /* 0x100fe40000004100 */
[----:B------:R-:W-:Y:S01]  /*1e20*/  HADD2.F32 R162, -RZ, R162.H1_H1 ;  /* 0x300000a2ffa27230 */ /* 0x000fe20000004100 */
[----:B------:R-:W-:Y:S01]  /*1e30*/  F2FP.BF16.F32.PACK_AB R166, R167, R166 ;  /* 0x000000a6a7a6723e */ /* 0x000fe200000010ff */
[----:B------:R-:W-:-:S03]  /*1e40*/  HADD2.F32 R21, -RZ, R21.H1_H1 ;  /* 0x30000015ff157230 */ /* 0x000fc60000004100 */
[----:B------:R-:W-:Y:S02]  /*1e50*/  F2FP.BF16.F32.PACK_AB R165, R162, R165 ;  /* 0x000000a5a2a5723e */ /* 0x000fe400000010ff */
[----:B------:R-:W-:-:S04]  /*1e60*/  F2FP.BF16.F32.PACK_AB R167, R21, R14 ;  /* 0x0000000e15a7723e */ /* 0x000fc800000010ff */
[----:B------:R-:W-:-:S06]  /*1e70*/  WARPGROUP.ARRIVE ;  /* 0x00000000000079c5 */ /* 0x000fcc0000000000 */
[----:B------:R-:W-:Y:S01]  /*1e80*/  HGMMA.64x128x16.F32.BF16 R24, R164, gdesc[UR8], R24, gsb0 ;  /* 0x01e00008a4187df0 */ /* 0x000fe20008001818 */
[----:B------:R-:W-:Y:S01]  /*1e90*/  UMOV UR10, UR8 ;  /* 0x00000008000a7c82 */ /* 0x000fe20008000000 */
[----:B------:R-:W-:Y:S01]  /*1ea0*/  UMOV UR11, 0x40000040 ;  /* 0x40000040000b7882 */ /* 0x000fe20000000000 */
[----:B------:R-:W-:Y:S01]  /*1eb0*/  UIADD3 UR8, UR6, 0x400, URZ ;  /* 0x0000040006087890 */ /* 0x000fe2000fffe03f */
[----:B------:R-:W-:Y:S02]  /*1ec0*/  WARPGROUP.DEPBAR.LE gsb0, 0x0 ;  /* 0x00008000000079c5 */ /* 0x000fe40000010000 */
[----:B------:R-:W-:-:S05]  /*1ed0*/  IMAD.IADD R167, R15, 0x1, R13 ;  /* 0x000000010fa77824 */ /* 0x000fca00078e020d */
[----:B------:R-:W-:Y:S04]  /*1ee0*/  LDS.U16 R13, [R167+0xc00] ;  /* 0x000c0000a70d7984 */ /* 0x000fe80000000400 */
[----:B------:R-:W0:Y:S04]  /*1ef0*/  LDS.U16 R14, [R167+0x800] ;  /* 0x00080000a70e7984 */ /* 0x000e280000000400 */
[----:B------:R-:W-:Y:S04]  /*1f00*/  LDS.U16 R20, [R167+0xc08] ;  /* 0x000c0800a7147984 */ /* 0x000fe80000000400 */
[----:B------:R-:W1:Y:S04]  /*1f10*/  LDS.U16 R21, [R167+0x808] ;  /* 0x00080800a7157984 */ /* 0x000e680000000400 */
[----:B------:R-:W-:Y:S04]  /*1f20*/  LDS.U16 R162, [R167+0x4c00] ;  /* 0x004c0000a7a27984 */ /* 0x000fe80000000400 */
[----:B------:R-:W2:Y:S04]  /*1f30*/  LDS.U16 R163, [R167+0x4800] ;  /* 0x00480000a7a37984 */ /* 0x000ea80000000400 */
[----:B------:R-:W-:Y:S04]  /*1f40*/  LDS.U16 R164, [R167+0x4c08] ;  /* 0x004c0800a7a47984 */ /* 0x000fe80000000400 */
[----:B------:R3:W4:Y:S01]  /*1f50*/  LDS.U16 R165, [R167+0x4808] ;  /* 0x00480800a7a57984 */ /* 0x0007220000000400 */
[----:B0-----:R-:W-:-:S02]  /*1f60*/  PRMT R13, R14, 0x5410, R13 ;  /* 0x000054100e0d7816 */ /* 0x001fc4000000000d */
[----:B-1----:R-:W-:Y:S02]  /*1f70*/  PRMT R20, R21, 0x5410, R20 ;  /* 0x0000541015147816 */ /* 0x002fe40000000014 */
[-C--:B------:R-:W-:Y:S02]  /*1f80*/  F2FP.F16.E4M3.UNPACK_B R21, R13.reuse ;  /* 0x0000000dff15723e */ /* 0x080fe400020006ff */
[----:B------:R-:W-:Y:S02]  /*1f90*/  F2FP.F16.E4M3.UNPACK_B R13, R13.H1 ;  /* 0x0000000dff0d723e */ /* 0x000fe400030006ff */
[-C--:B------:R-:W-:Y:S02]  /*1fa0*/  F2FP.F16.E4M3.UNPACK_B R166, R20.reuse.H1 ;  /* 0x00000014ffa6723e */ /* 0x080fe400030006ff */
[----:B--2---:R-:W-:Y:S02]  /*1fb0*/  PRMT R162, R163, 0x5410, R162 ;  /* 0x00005410a3a27816 */ /* 0x004fe400000000a2 */
[----:B------:R-:W-:Y:S01]  /*1fc0*/  F2FP.F16.E4M3.UNPACK_B R163, R20 ;  /* 0x00000014ffa3723e */ /* 0x000fe200020006ff */
[----:B------:R-:W-:-:S02]  /*1fd0*/  HADD2.F32 R20, -RZ, R13.H1_H1 ;  /* 0x3000000dff147230 */ /* 0x000fc40000004100 */
[--C-:B---3--:R-:W-:Y:S02]  /*1fe0*/  HADD2.F32 R167, -RZ, R166.reuse.H0_H0 ;  /* 0x200000a6ffa77230 */ /* 0x108fe40000004100 */
[----:B------:R-:W-:Y:S01]  /*1ff0*/  HADD2.F32 R168, -RZ, R163.H1_H1 ;  /* 0x300000a3ffa87230 */ /* 0x000fe20000004100 */
[----:B----4-:R-:W-:Y:S01]  /*2000*/  PRMT R14, R165, 0x5410, R164 ;  /* 0x00005410a50e7816 */ /* 0x010fe200000000a4 */
[----:B------:R-:W-:Y:S02]  /*2010*/  HADD2.F32 R164, -RZ, R21.H0_H0 ;  /* 0x20000015ffa47230 */ /* 0x000fe40000004100 */
[----:B------:R-:W-:Y:S02]  /*2020*/  HADD2.F32 R165, -RZ, R13.H0_H0 ;  /* 0x2000000dffa57230 */ /* 0x000fe40000004100 */
[----:B------:R-:W-:Y:S02]  /*2030*/  HADD2.F32 R21, -RZ, R21.H1_H1 ;  /* 0x30000015ff157230 */ /* 0x000fe40000004100 */
[----:B------:R-:W-:Y:S01]  /*2040*/  HADD2.F32 R13, -RZ, R163.H0_H0 ;  /* 0x200000a3ff0d7230 */ /* 0x000fe20000004100 */
[----:B------:R-:W-:Y:S01]  /*2050*/  F2FP.BF16.F32.PACK_AB R165, R20, R165 ;  /* 0x000000a514a5723e */ /* 0x000fe200000010ff */
[----:B------:R-:W-:Y:S01]  /*2060*/  HADD2.F32 R170, -RZ, R166.H1_H1 ;  /* 0x300000a6ffaa7230 */ /* 0x000fe20000004100 */
[----:B------:R-:W-:-:S02]  /*2070*/  F2FP.BF16.F32.PACK_AB R164, R21, R164 ;  /* 0x000000a415a4723e */ /* 0x000fc400000010ff */
[----:B------:R-:W-:Y:S02]  /*2080*/  F2FP.BF16.F32.PACK_AB R166, R168, R13 ;  /* 0x0000000da8a6723e */ /* 0x000fe400000010ff */
[----:B------:R-:W-:Y:S02]  /*2090*/  F2FP.BF16.F32.PACK_AB R167, R170, R167 ;  /* 0x000000a7aaa7723e */ /* 0x000fe400000010ff */
[----:B------:R-:W-:Y:S02]  /*20a0*/  F2FP.F16.E4M3.UNPACK_B R13, R162 ;  /* 0x000000a2ff0d723e */ /* 0x000fe400020006ff */
[----:B------:R-:W-:Y:S01]  /*20b0*/  WARPGROUP.ARRIVE ;  /* 0x00000000000079c5 */ /* 0x000fe20000000000 */
[----:B------:R-:W-:Y:S02]  /*20c0*/  F2FP.F16.E4M3.UNPACK_B R20, R14 ;  /* 0x0000000eff14723e */ /* 0x000fe400020006ff */
[----:B------:R-:W-:Y:S02]  /*20d0*/  F2FP.F16.E4M3.UNPACK_B R162, R162.H1 ;  /* 0x000000a2ffa2723e */ /* 0x000fe400030006ff */
[----:B------:R-:W-:Y:S01]  /*20e0*/  F2FP.F16.E4M3.UNPACK_B R14, R14.H1 ;  /* 0x0000000eff0e723e */ /* 0x000fe200030006ff */
[----:B------:R-:W-:Y:S01]  /*20f0*/  HGMMA.64x128x16.F32.BF16 R88, R164, gdesc[UR8], R88, gsb0 ;  /* 0x01e00008a4587df0 */ /* 0x000fe20008001858 */
[----:B------:R-:W-:-:S02]  /*2100*/  HADD2.F32 R21, -RZ, R20.H1_H1 ;  /* 0x30000014ff157230 */ /* 0x000fc40000004100 */
[----:B------:R-:W-:Y:S02]  /*2110*/  WARPGROUP.DEPBAR.LE gsb0, 0x0 ;  /* 0x00008000000079c5 */ /* 0x000fe40000010000 */
[--C-:B------:R-:W-:Y:S02]  /*2120*/  HADD2.F32 R164, -RZ, R13.reuse.H0_H0 ;  /* 0x2000000dffa47230 */ /* 0x100fe40000004100 */
[----:B------:R-:W-:Y:S02]  /*2130*/  HADD2.F32 R165, -RZ, R162.H0_H0 ;  /* 0x200000a2ffa57230 */ /* 0x000fe40000004100 */
[----:B------:R-:W-:Y:S02]  /*2140*/  HADD2.F32 R167, -RZ, R14.H0_H0 ;  /* 0x2000000effa77230 */ /* 0x000fe40000004100 */
[----:B------:R-:W-:Y:S02]  /*2150*/  HADD2.F32 R13, -RZ, R13.H1_H1 ;  /* 0x3000000dff0d7230 */ /* 0x000fe40000004100 */
[----:B------:R-:W-:-:S02]  /*2160*/  HADD2.F32 R162, -RZ, R162.H1_H1 ;  /* 0x300000a2ffa27230 */ /* 0x000fc40000004100 */
[----:B------:R-:W-:Y:S01]  /*2170*/  HADD2.F32 R166, -RZ, R20.H0_H0 ;  /* 0x20000014ffa67230 */ /* 0x000fe20000004100 */
[----:B------:R-:W-:Y:S01]  /*2180*/  F2FP.BF16.F32.PACK_AB R164, R13, R164 ;  /* 0x000000a40da4723e */ /* 0x000fe200000010ff */
[----:B------:R-:W-:Y:S01]  /*2190*/  HADD2.F32 R14, -RZ, R14.H1_H1 ;  /* 0x3000000eff0e7230 */ /* 0x000fe20000004100 */
[----:B------:R-:W-:Y:S01]  /*21a0*/  F2FP.BF16.F32.PACK_AB R165, R162, R165 ;  /* 0x000000a5a2a5723e */ /* 0x000fe200000010ff */
[----:B------:R-:W-:Y:S01]  /*21b0*/  IMAD.MOV.U32 R13, RZ, RZ, 0x40 ;  /* 0x00000040ff0d7424 */ /* 0x000fe200078e00ff */
[----:B------:R-:W-:Y:S02]  /*21c0*/  F2FP.BF16.F32.PACK_AB R166, R21, R166 ;  /* 0x000000a615a6723e */ /* 0x000fe400000010ff */
[----:B------:R-:W-:Y:S02]  /*21d0*/  F2FP.BF16.F32.PACK_AB R167, R14, R167 ;  /* 0x000000a70ea7723e */ /* 0x000fe400000010ff */
[----:B------:R-:W-:Y:S02]  /*21e0*/  SEL R13, R13, 0xffffffc0, !P4 ;  /* 0xffffffc00d0d7807 */ /* 0x000fe40006000000 */
[----:B------:R-:W-:-:S03]  /*21f0*/  WARPGROUP.ARRIVE ;  /* 0x00000000000079c5 */ /* 0x000fc60000000000 */
[----:B------:R-:W-:-:S03]  /*2200*/  IMAD.IADD R12, R12, 0x1, R13 ;  /* 0x000000010c0c7824 */ /* 0x000fc600078e020d */
[----:B------:R-:W-:Y:S01]  /*2210*/  HGMMA.64x128x16.F32.BF16 R24, R164, gdesc[UR8], R24, gsb0 ;  /* 0x01e00008a4187df0 */ /* 0x000fe20008001818 */
        /* <DEDUP_REMOVED lines=50> */
[----:B------:R-:W-:Y:S01]  /*2540*/  F2FP.BF16.F32.PACK_AB R167, R21, R14 ;  /* 0x0000000e15a7723e */ /* 0x000fe200000010ff */
[----:B------:R-:W-:-:S03]  /*2550*/  IMAD.IADD R14, R3, 0x1, R12 ;  /* 0x00000001030e7824 */ /* 0x000fc600078e020c */
[----:B------:R-:W-:-:S06]  /*2560*/  WARPGROUP.ARRIVE ;  /* 0x00000000000079c5 */ /* 0x000fcc0000000000 */
[----:B------:R-:W-:Y:S01]  /*2570*/  HGMMA.64x128x16.F32.BF16 R24, R164, gdesc[UR8], R24, gsb0 ;  /* 0x01e00008a4187df0 */ /* 0x000fe20008001818 */
[----:B------:R-:W-:Y:S01]  /*2580*/  UMOV UR10, UR8 ;  /* 0x00000008000a7c82 */ /* 0x000fe20008000000 */
[----:B------:R-:W-:Y:S01]  /*2590*/  UMOV UR11, 0x40000040 ;  /* 0x40000040000b7882 */ /* 0x000fe20000000000 */
[----:B------:R-:W-:Y:S02]  /*25a0*/  UIADD3 UR8, UR6, 0x404, URZ ;  /* 0x0000040406087890 */ /* 0x000fe4000fffe03f */
        /* <DEDUP_REMOVED lines=10> */
[----:B0-----:R-:W-:-:S04]  /*2650*/  PRMT R20, R21, 0x5410, R20 ;  /* 0x0000541015147816 */ /* 0x001fc80000000014 */
[-C--:B------:R-:W-:Y:S02]  /*2660*/  F2FP.F16.E4M3.UNPACK_B R168, R20.reuse ;  /* 0x00000014ffa8723e */ /* 0x080fe400020006ff */
[----:B------:R-:W-:Y:S02]  /*2670*/  F2FP.F16.E4M3.UNPACK_B R20, R20.H1 ;  /* 0x00000014ff14723e */ /* 0x000fe400030006ff */
[----:B-1----:R-:W-:Y:S02]  /*2680*/  PRMT R162, R163, 0x5410, R162 ;  /* 0x00005410a3a27816 */ /* 0x002fe400000000a2 */
[----:B--2---:R-:W-:Y:S01]  /*2690*/  PRMT R21, R165, 0x5410, R164 ;  /* 0x00005410a5157816 */ /* 0x004fe200000000a4 */
[--C-:B------:R-:W-:Y:S02]  /*26a0*/  HADD2.F32 R164, -RZ, R168.reuse.H0_H0 ;  /* 0x200000a8ffa47230 */ /* 0x100fe40000004100 */
[----:B------:R-:W-:Y:S01]  /*26b0*/  HADD2.F32 R165, -RZ, R168.H1_H1 ;  /* 0x300000a8ffa57230 */ /* 0x000fe20000004100 */
[----:B------:R-:W-:-:S02]  /*26c0*/  F2FP.F16.E4M3.UNPACK_B R168, R162.H1 ;  /* 0x000000a2ffa8723e */ /* 0x000fc400030006ff */
[----:B---3--:R-:W-:Y:S01]  /*26d0*/  PRMT R163, R167, 0x5410, R166 ;  /* 0x00005410a7a37816 */ /* 0x008fe200000000a6 */
[--C-:B------:R-:W-:Y:S01]  /*26e0*/  HADD2.F32 R167, -RZ, R20.reuse.H1_H1 ;  /* 0x30000014ffa77230 */ /* 0x100fe20000004100 */
[----:B------:R-:W-:Y:S01]  /*26f0*/  F2FP.F16.E4M3.UNPACK_B R166, R162 ;  /* 0x000000a2ffa6723e */ /* 0x000fe200020006ff */
[----:B------:R-:W-:Y:S01]  /*2700*/  HADD2.F32 R162, -RZ, R20.H0_H0 ;  /* 0x20000014ffa27230 */ /* 0x000fe20000004100 */
[----:B------:R-:W-:Y:S01]  /*2710*/  F2FP.BF16.F32.PACK_AB R164, R165, R164 ;  /* 0x000000a4a5a4723e */ /* 0x000fe200000010ff */
[----:B------:R-:W-:Y:S02]  /*2720*/  HADD2.F32 R170, -RZ, R168.H0_H0 ;  /* 0x200000a8ffaa7230 */ /* 0x000fe40000004100 */
[--C-:B------:R-:W-:Y:S01]  /*2730*/  HADD2.F32 R20, -RZ, R166.reuse.H0_H0 ;  /* 0x200000a6ff147230 */ /* 0x100fe20000004100 */
[----:B------:R-:W-:Y:S01]  /*2740*/  F2FP.BF16.F32.PACK_AB R165, R167, R162 ;  /* 0x000000a2a7a5723e */ /* 0x000fe200000010ff */
[----:B------:R-:W-:Y:S01]  /*2750*/  HADD2.F32 R169, -RZ, R166.H1_H1 ;  /* 0x300000a6ffa97230 */ /* 0x000fe20000004100 */
[-C--:B------:R-:W-:Y:S01]  /*2760*/  F2FP.F16.E4M3.UNPACK_B R162, R163.reuse ;  /* 0x000000a3ffa2723e */ /* 0x080fe200020006ff */
[----:B------:R-:W-:Y:S01]  /*2770*/  HADD2.F32 R171, -RZ, R168.H1_H1 ;  /* 0x300000a8ffab7230 */ /* 0x000fe20000004100 */
[----:B------:R-:W-:Y:S01]  /*2780*/  F2FP.F16.E4M3.UNPACK_B R163, R163.H1 ;  /* 0x000000a3ffa3723e */ /* 0x000fe200030006ff */
[----:B------:R-:W-:Y:S01]  /*2790*/  IMAD.IADD R168, R15, 0x1, R12 ;  /* 0x000000010fa87824 */ /* 0x000fe200078e020c */
[----:B------:R-:W-:-:S02]  /*27a0*/  F2FP.BF16.F32.PACK_AB R166, R169, R20 ;  /* 0x00000014a9a6723e */ /* 0x000fc400000010ff */
[----:B------:R-:W-:Y:S02]  /*27b0*/  F2FP.BF16.F32.PACK_AB R167, R171, R170 ;  /* 0x000000aaaba7723e */ /* 0x000fe400000010ff */
[-C--:B------:R-:W-:Y:S02]  /*27c0*/  F2FP.F16.E4M3.UNPACK_B R20, R21.reuse ;  /* 0x00000015ff14723e */ /* 0x080fe400020006ff */
[----:B------:R-:W-:Y:S01]  /*27d0*/  WARPGROUP.ARRIVE ;  /* 0x00000000000079c5 */ /* 0x000fe20000000000 */
[----:B------:R-:W-:-:S05]  /*27e0*/  F2FP.F16.E4M3.UNPACK_B R21, R21.H1 ;  /* 0x00000015ff15723e */ /* 0x000fca00030006ff */
[----:B------:R-:W-:Y:S03]  /*27f0*/  HGMMA.64x128x16.F32.BF16 R88, R164, gdesc[UR8], R88, gsb0 ;  /* 0x01e00008a4587df0 */ /* 0x000fe60008001858 */
[----:B------:R-:W-:Y:S02]  /*2800*/  WARPGROUP.DEPBAR.LE gsb0, 0x0 ;  /* 0x00008000000079c5 */ /* 0x000fe40000010000 */
[--C-:B------:R-:W-:Y:S02]  /*2810*/  HADD2.F32 R164, -RZ, R20.reuse.H0_H0 ;  /* 0x20000014ffa47230 */ /* 0x100fe40000004100 */
[----:B------:R-:W-:Y:S02]  /*2820*/  HADD2.F32 R165, -RZ, R20.H1_H1 ;  /* 0x30000014ffa57230 */ /* 0x000fe40000004100 */
[--C-:B------:R-:W-:Y:S02]  /*2830*/  HADD2.F32 R166, -RZ, R162.reuse.H0_H0 ;  /* 0x200000a2ffa67230 */ /* 0x100fe40000004100 */
[----:B------:R-:W-:Y:S01]  /*2840*/  HADD2.F32 R167, -RZ, R162.H1_H1 ;  /* 0x300000a2ffa77230 */ /* 0x000fe20000004100 */
[----:B------:R-:W-:Y:S01]  /*2850*/  F2FP.BF16.F32.PACK_AB R164, R165, R164 ;  /* 0x000000a4a5a4723e */ /* 0x000fe200000010ff */
[----:B------:R-:W-:-:S02]  /*2860*/  HADD2.F32 R20, -RZ, R21.H0_H0 ;  /* 0x20000015ff147230 */ /* 0x000fc40000004100 */
[----:B------:R-:W-:Y:S01]  /*2870*/  HADD2.F32 R162, -RZ, R163.H0_H0 ;  /* 0x200000a3ffa27230 */ /* 0x000fe20000004100 */
[----:B------:R-:W-:Y:S01]  /*2880*/  F2FP.BF16.F32.PACK_AB R166, R167, R166 ;  /* 0x000000a6a7a6723e */ /* 0x000fe200000010ff */
[----:B------:R-:W-:Y:S02]  /*2890*/  HADD2.F32 R21, -RZ, R21.H1_H1 ;  /* 0x30000015ff157230 */ /* 0x000fe40000004100 */
[----:B------:R-:W-:-:S03]  /*28a0*/  HADD2.F32 R163, -RZ, R163.H1_H1 ;  /* 0x300000a3ffa37230 */ /* 0x000fc60000004100 */
[----:B------:R-:W-:Y:S02]  /*28b0*/  F2FP.BF16.F32.PACK_AB R165, R21, R20 ;  /* 0x0000001415a5723e */ /* 0x000fe400000010ff */
[----:B------:R-:W-:-:S04]  /*28c0*/  F2FP.BF16.F32.PACK_AB R167, R163, R162 ;  /* 0x000000a2a3a7723e */ /* 0x000fc800000010ff */
[----:B------:R-:W-:-:S06]  /*28d0*/  WARPGROUP.ARRIVE ;  /* 0x00000000000079c5 */ /* 0x000fcc0000000000 */
[----:B------:R-:W-:Y:S01]  /*28e0*/  HGMMA.64x128x16.F32.BF16 R24, R164, gdesc[UR8], R24, gsb0 ;  /* 0x01e00008a4187df0 */ /* 0x000fe20008001818 */
[----:B------:R-:W-:Y:S01]  /*28f0*/  UMOV UR10, UR8 ;  /* 0x00000008000a7c82 */ /* 0x000fe20008000000 */
[----:B------:R-:W-:Y:S01]  /*2900*/  UMOV UR11, 0x40000040 ;  /* 0x40000040000b7882 */ /* 0x000fe20000000000 */
        /* <DEDUP_REMOVED lines=49> */
[----:B------:R-:W-:Y:S03]  /*2c20*/  HGMMA.64x128x16.F32.BF16 R24, R164, gdesc[UR8], R24, gsb0 ;  /* 0x01e00008a4187df0 */ /* 0x000fe60008001818 */
        /* <DEDUP_REMOVED lines=10> */
[----:B0-----:R-:W-:-:S04]  /*2cd0*/  PRMT R12, R21, 0x5410, R12 ;  /* 0x00005410150c7816 */ /* 0x001fc8000000000c */
[-C--:B------:R-:W-:Y:S02]  /*2ce0*/  F2FP.F16.E4M3.UNPACK_B R21, R12.reuse ;  /* 0x0000000cff15723e */ /* 0x080fe400020006ff */
[----:B------:R-:W-:Y:S02]  /*2cf0*/  F2FP.F16.E4M3.UNPACK_B R12, R12.H1 ;  /* 0x0000000cff0c723e */ /* 0x000fe400030006ff */
[----:B-1----:R-:W-:Y:S01]  /*2d00*/  PRMT R14, R163, 0x5410, R14 ;  /* 0x00005410a30e7816 */ /* 0x002fe2000000000e */
[--C-:B------:R-:W-:Y:S02]  /*2d10*/  HADD2.F32 R164, -RZ, R21.reuse.H0_H0 ;  /* 0x20000015ffa47230 */ /* 0x100fe40000004100 */
[----:B------:R-:W-:Y:S01]  /*2d20*/  HADD2.F32 R21, -RZ, R21.H1_H1 ;  /* 0x30000015ff157230 */ /* 0x000fe20000004100 */
[-C--:B------:R-:W-:Y:S02]  /*2d30*/  F2FP.F16.E4M3.UNPACK_B R163, R14.reuse ;  /* 0x0000000effa3723e */ /* 0x080fe400020006ff */
[----:B------:R-:W-:-:S02]  /*2d40*/  F2FP.F16.E4M3.UNPACK_B R14, R14.H1 ;  /* 0x0000000eff0e723e */ /* 0x000fc400030006ff */
[----:B--2---:R-:W-:Y:S01]  /*2d50*/  PRMT R20, R165, 0x5410, R20 ;  /* 0x00005410a5147816 */ /* 0x004fe20000000014 */
[--C-:B------:R-:W-:Y:S01]  /*2d60*/  HADD2.F32 R165, -RZ, R12.reuse.H0_H0 ;  /* 0x2000000cffa57230 */ /* 0x100fe20000004100 */
[----:B------:R-:W-:Y:S01]  /*2d70*/  F2FP.BF16.F32.PACK_AB R164, R21, R164 ;  /* 0x000000a415a4723e */ /* 0x000fe200000010ff */
[--C-:B---3--:R-:W-:Y:S02]  /*2d80*/  HADD2.F32 R166, -RZ, R163.reuse.H0_H0 ;  /* 0x200000a3ffa67230 */ /* 0x108fe40000004100 */
[----:B------:R-:W-:Y:S02]  /*2d90*/  HADD2.F32 R12, -RZ, R12.H1_H1 ;  /* 0x3000000cff0c7230 */ /* 0x000fe40000004100 */
[----:B------:R-:W-:Y:S01]  /*2da0*/  HADD2.F32 R163, -RZ, R163.H1_H1 ;  /* 0x300000a3ffa37230 */ /* 0x000fe20000004100 */
[----:B----4-:R-:W-:Y:S01]  /*2db0*/  PRMT R162, R167, 0x5410, R162 ;  /* 0x00005410a7a27816 */ /* 0x010fe200000000a2 */
[--C-:B------:R-:W-:Y:S01]  /*2dc0*/  HADD2.F32 R167, -RZ, R14.reuse.H0_H0 ;  /* 0x2000000effa77230 */ /* 0x100fe20000004100 */
[----:B------:R-:W-:Y:S01]  /*2dd0*/  F2FP.BF16.F32.PACK_AB R165, R12, R165 ;  /* 0x000000a50ca5723e */ /* 0x000fe200000010ff */
[----:B------:R-:W-:Y:S01]  /*2de0*/  HADD2.F32 R14, -RZ, R14.H1_H1 ;  /* 0x3000000eff0e7230 */ /* 0x000fe20000004100 */
[----:B------:R-:W-:-:S02]  /*2df0*/  F2FP.BF16.F32.PACK_AB R166, R163, R166 ;  /* 0x000000a6a3a6723e */ /* 0x000fc400000010ff */
[----:B------:R-:W-:Y:S02]  /*2e00*/  F2FP.F16.E4M3.UNPACK_B R12, R20 ;  /* 0x00000014ff0c723e */ /* 0x000fe400020006ff */
[----:B------:R-:W-:Y:S02]  /*2e10*/  F2FP.BF16.F32.PACK_AB R167, R14, R167 ;  /* 0x000000a70ea7723e */ /* 0x000fe400000010ff */
[----:B------:R-:W-:Y:S01]  /*2e20*/  F2FP.F16.E4M3.UNPACK_B R14, R162 ;  /* 0x000000a2ff0e723e */ /* 0x000fe200020006ff */
[----:B------:R-:W-:Y:S01]  /*2e30*/  HADD2.F32 R21, -RZ, R12.H1_H1 ;  /* 0x3000000cff157230 */ /* 0x000fe20000004100 */
[----:B------:R-:W-:Y:S01]  /*2e40*/  WARPGROUP.ARRIVE ;  /* 0x00000000000079c5 */ /* 0x000fe20000000000 */
[----:B------:R-:W-:Y:S02]  /*2e50*/  F2FP.F16.E4M3.UNPACK_B R20, R20.H1 ;  /* 0x00000014ff14723e */ /* 0x000fe400030006ff */
[----:B------:R-:W-:Y:S01]  /*2e60*/  F2FP.F16.E4M3.UNPACK_B R162, R162.H1 ;  /* 0x000000a2ffa2723e */ /* 0x000fe200030006ff */
[----:B------:R-:W-:-:S02]  /*2e70*/  HADD2.F32 R163, -RZ, R14.H1_H1 ;  /* 0x3000000effa37230 */ /* 0x000fc40000004100 */
[----:B------:R-:W-:Y:S03]  /*2e80*/  HGMMA.64x128x16.F32.BF16 R88, R164, gdesc[UR4], R88, gsb0 ;  /* 0x01e00004a4587df0 */ /* 0x000fe60008001858 */
[----:B------:R-:W-:Y:S02]  /*2e90*/  WARPGROUP.DEPBAR.LE gsb0, 0x0 ;  /* 0x00008000000079c5 */ /* 0x000fe40000010000 */
[----:B------:R-:W-:Y:S02]  /*2ea0*/  HADD2.F32 R165, -RZ, R20.H0_H0 ;  /* 0x20000014ffa57230 */ /* 0x000fe40000004100 */
[----:B------:R-:W-:Y:S02]  /*2eb0*/  HADD2.F32 R167, -RZ, R162.H0_H0 ;  /* 0x200000a2ffa77230 */ /* 0x000fe40000004100 */
[----:B------:R-:W-:Y:S02]  /*2ec0*/  HADD2.F32 R164, -RZ, R12.H0_H0 ;  /* 0x2000000cffa47230 */ /* 0x000fe40000004100 */
[----:B------:R-:W-:-:S02]  /*2ed0*/  HADD2.F32 R20, -RZ, R20.H1_H1 ;  /* 0x30000014ff147230 */ /* 0x000fc40000004100 */
[----:B------:R-:W-:Y:S01]  /*2ee0*/  HADD2.F32 R166, -RZ, R14.H0_H0 ;  /* 0x2000000effa67230 */ /* 0x000fe20000004100 */
[----:B------:R-:W-:Y:S01]  /*2ef0*/  F2FP.BF16.F32.PACK_AB R164, R21, R164 ;  /* 0x000000a415a4723e */ /* 0x000fe200000010ff */
[----:B------:R-:W-:Y:S01]  /*2f00*/  HADD2.F32 R162, -RZ, R162.H1_H1 ;  /* 0x300000a2ffa27230 */ /* 0x000fe20000004100 */
[----:B------:R-:W-:Y:S02]  /*2f10*/  F2FP.BF16.F32.PACK_AB R165, R20, R165 ;  /* 0x000000a514a5723e */ /* 0x000fe400000010ff */
[----:B------:R-:W-:Y:S02]  /*2f20*/  F2FP.BF16.F32.PACK_AB R166, R163, R166 ;  /* 0x000000a6a3a6723e */ /* 0x000fe400000010ff */
[----:B------:R-:W-:-:S04]  /*2f30*/  F2FP.BF16.F32.PACK_AB R167, R162, R167 ;  /* 0x000000a7a2a7723e */ /* 0x000fc800000010ff */
[----:B------:R-:W-:-:S06]  /*2f40*/  WARPGROUP.ARRIVE ;  /* 0x00000000000079c5 */ /* 0x000fcc0000000000 */
[----:B------:R-:W-:Y:S03]  /*2f50*/  HGMMA.64x128x16.F32.BF16 R24, R164, gdesc[UR4], R24, gsb0 ;  /* 0x01e00004a4187df0 */ /* 0x000fe60008001818 */
[----:B------:R-:W-:Y:S02]  /*2f60*/  WARPGROUP.DEPBAR.LE gsb0, 0x0 ;  /* 0x00008000000079c5 */ /* 0x000fe40000010000 */
[----:B------:R-:W-:Y:S05]  /*2f70*/  @!P2 BRA `(.L_x_20) ;  /* 0x000000040020a947 */ /* 0x000fea0003800000 */
[----:B------:R-:W-:Y:S05]  /*2f80*/  @!P0 BRA `(.L_x_21) ;  /* 0x0000000000048947 */ /* 0x000fea0003800000 */
[----:B------:R-:W-:Y:S01]  /*2f90*/  BPT.TRAP 0x1 ;  /* 0x000000040000795c */ /* 0x000fe20000300000 */
.L_x_21:
[----:B------:R-:W-:Y:S05]  /*2fa0*/  @P1 BRA `(.L_x_22) ;  /* 0x00000000001c1947 */ /* 0x000fea0003800000 */
[----:B------:R-:W-:-:S04]  /*2fb0*/  UISETP.NE.AND UP0, UPT, UR39, 0x2, UPT ;  /* 0x000000022700788c */ /* 0x000fc8000bf05270 */
[----:B------:R-:W-:-:S04]  /*2fc0*/  USEL UR5, URZ, 0x1, UP0 ;  /* 0x000000013f057887 */ /* 0x000fc80008000000 */
[----:B------:R-:W-:-:S06]  /*2fd0*/  ULOP3.LUT UR5, UR38, UR5, URZ, 0x3c, !UPT ;  /* 0x0000000526057292 */ /* 0x000fcc000f8e3c3f */
[----:B------:R-:W-:-:S05]  /*2fe0*/  IMAD.U32 R7, RZ, RZ, UR5 ;  /* 0x00000005ff077e24 */ /* 0x000fca000f8e00ff */
[----:B------:R-:W-:-:S04]  /*2ff0*/  SHF.L.U32 R7, R7, 0x1f, RZ ;  /* 0x0000001f07077819 */ /* 0x000fc800000006ff */
[----:B------:R-:W0:Y:S02]  /*3000*/  SYNCS.PHASECHK.TRANS64.TRYWAIT P1, [R6+URZ], R7 ;  /* 0x00000007060075a7 */ /* 0x000e24000802017f */
[----:B0-----:R-:W-:Y:S05]  /*3010*/  @!P1 BRA `(.L_x_23) ;  /* 0x000000e400389947 */ /* 0x001fea0003800000 */
.L_x_22:
[----:B------:R-:W1:Y:S01]  /*3020*/  S2UR UR6, SR_CgaCtaId ;  /* 0x00000000000679c3 */ /* 0x000e620000008800 */
[----:B------:R-:W-:Y:S01]  /*3030*/  UMOV UR5, 0x400 ;  /* 0x0000040000057882 */ /* 0x000fe20000000000 */
[----:B0-----:R-:W-:Y:S01]  /*3040*/  IMAD R6, R5, 0x8000, R0 ;  /* 0x0000800005067824 */ /* 0x001fe200078e0200 */
[----:B-1----:R-:W-:-:S06]  /*3050*/  ULEA UR5, UR6, UR5, 0x18 ;  /* 0x0000000506057291 */ /* 0x002fcc000f8ec03f */
[----:B------:R-:W-:-:S03]  /*3060*/  VIADD R8, R6, UR5 ;  /* 0x0000000506087c36 */ /* 0x000fc60008000000 */
[----:B------:R-:W-:Y:S01]  /*3070*/  LDS.U16 R7, [R6+UR5+0xc00] ;  /* 0x000c000506077984 */ /* 0x000fe20008000400 */
[----:B------:R-:W-:-:S03]  /*3080*/  IMAD.IADD R154, R3, 0x1, R8 ;  /* 0x00000001039a7824 */ /* 0x000fc600078e0208 */
[----:B------:R-:W0:Y:S04]  /*3090*/  LDS.U16 R10, [R6+UR5+0x800] ;  /* 0x00080005060a7984 */ /* 0x000e280008000400 */
[----:B------:R-:W-:Y:S04]  /*30a0*/  LDS.U16 R11, [R6+UR5+0xc08] ;  /* 0x000c0805060b7984 */ /* 0x000fe80008000400 */
[----:B------:R-:W1:Y:S04]  /*30b0*/  LDS.U16 R12, [R6+UR5+0x808] ;  /* 0x00080805060c7984 */ /* 0x000e680008000400 */
[----:B------:R-:W-:Y:S04]  /*30c0*/  LDS.U16 R14, [R6+UR5+0x4c00] ;  /* 0x004c0005060e7984 */ /* 0x000fe80008000400 */
[----:B------:R-:W2:Y:S04]  /*30d0*/  LDS.U16 R21, [R6+UR5+0x4800] ;  /* 0x0048000506157984 */ /* 0x000ea80008000400 */
[----:B------:R-:W-:Y:S04]  /*30e0*/  LDS.U16 R20, [R6+UR5+0x4c08] ;  /* 0x004c080506147984 */ /* 0x000fe80008000400 */
[----:B------:R-:W3:Y:S04]  /*30f0*/  LDS.U16 R153, [R6+UR5+0x4808] ;  /* 0x0048080506997984 */ /* 0x000ee80008000400 */
[----:B------:R-:W-:Y:S04]  /*3100*/  LDS.U16 R8, [R154+0xc08] ;  /* 0x000c08009a087984 */ /* 0x000fe80000000400 */
[----:B------:R-:W4:Y:S04]  /*3110*/  LDS.U16 R165, [R154+0x808] ;  /* 0x000808009aa57984 */ /* 0x000f280000000400 */
[----:B------:R-:W-:Y:S01]  /*3120*/  LDS.U16 R163, [R154+0x800] ;  /* 0x000800009aa37984 */ /* 0x000fe20000000400 */
[----:B0-----:R-:W-:-:S03]  /*3130*/  PRMT R7, R10, 0x5410, R7 ;  /* 0x000054100a077816 */ /* 0x001fc60000000007 */
[----:B------:R-:W-:Y:S01]  /*3140*/  LDS.U16 R167, [R154+0x4800] ;  /* 0x004800009aa77984 */ /* 0x000fe20000000400 */
[----:B------:R-:W-:-:S03]  /*3150*/  F2FP.F16.E4M3.UNPACK_B R152, R7 ;  /* 0x00000007ff98723e */ /* 0x000fc600020006ff */
[----:B------:R-:W0:Y:S01]  /*3160*/  LDS.U16 R10, [R154+0xc00] ;  /* 0x000c00009a0a7984 */ /* 0x000e220000000400 */
[----:B------:R-:W-:Y:S02]  /*3170*/  F2FP.F16.E4M3.UNPACK_B R7, R7.H1 ;  /* 0x00000007ff07723e */ /* 0x000fe400030006ff */
[----:B-1----:R-:W-:Y:S01]  /*3180*/  PRMT R11, R12, 0x5410, R11 ;  /* 0x000054100c0b7816 */ /* 0x002fe2000000000b */
[----:B------:R-:W-:Y:S01]  /*3190*/  LDS.U16 R6, [R154+0x4c08] ;  /* 0x004c08009a067984 */ /* 0x000fe20000000400 */
[----:B------:R-:W-:Y:S02]  /*31a0*/  HADD2.F32 R156, -RZ, R152.H0_H0 ;  /* 0x20000098ff9c7230 */ /* 0x000fe40000004100 */
[----:B------:R-:W-:Y:S01]  /*31b0*/  HADD2.F32 R157, -RZ, R7.H0_H0 ;  /* 0x20000007ff9d7230 */ /* 0x000fe20000004100 */
[----:B------:R-:W1:Y:S01]  /*31c0*/  LDS.U16 R12, [R154+0x4c00] ;  /* 0x004c00009a0c7984 */ /* 0x000e620000000400 */
[----:B--2---:R-:W-:-:S03]  /*31d0*/  PRMT R14, R21, 0x5410, R14 ;  /* 0x00005410150e7816 */ /* 0x004fc6000000000e */
[----:B------:R2:W1:Y:S01]  /*31e0*/  LDS.U16 R169, [R154+0x4808] ;  /* 0x004808009aa97984 */ /* 0x0004620000000400 */
[----:B------:R-:W-:Y:S02]  /*31f0*/  HADD2.F32 R21, -RZ, R152.H1_H1 ;  /* 0x30000098ff157230 */ /* 0x000fe40000004100 */
[----:B------:R-:W-:Y:S01]  /*3200*/  HADD2.F32 R152, -RZ, R7.H1_H1 ;  /* 0x30000007ff987230 */ /* 0x000fe20000004100 */
[-C--:B------:R-:W-:Y:S02]  /*3210*/  F2FP.F16.E4M3.UNPACK_B R7, R14.reuse ;  /* 0x0000000eff07723e */ /* 0x080fe400020006ff */
[----:B------:R-:W-:Y:S02]  /*3220*/  F2FP.F16.E4M3.UNPACK_B R14, R14.H1 ;  /* 0x0000000eff0e723e */ /* 0x000fe400030006ff */
[----:B---3--:R-:W-:Y:S01]  /*3230*/  PRMT R20, R153, 0x5410, R20 ;  /* 0x0000541099147816 */ /* 0x008fe20000000014 */
[----:B------:R-:W-:Y:S01]  /*3240*/  HADD2.F32 R162, -RZ, R7.H1_H1 ;  /* 0x30000007ffa27230 */ /* 0x000fe20000004100 */
[----:B------:R-:W-:-:S02]  /*3250*/  F2FP.F16.E4M3.UNPACK_B R153, R11 ;  /* 0x0000000bff99723e */ /* 0x000fc400020006ff */
[----:B------:R-:W-:Y:S02]  /*3260*/  F2FP.F16.E4M3.UNPACK_B R11, R11.H1 ;  /* 0x0000000bff0b723e */ /* 0x000fe400030006ff */
[-C--:B------:R-:W-:Y:S01]  /*3270*/  F2FP.F16.E4M3.UNPACK_B R155, R20.reuse ;  /* 0x00000014ff9b723e */ /* 0x080fe200020006ff */
[----:B------:R-:W-:Y:S01]  /*3280*/  HADD2.F32 R158, -RZ, R153.H0_H0 ;  /* 0x20000099ff9e7230 */ /* 0x000fe20000004100 */
[----:B------:R-:W-:Y:S01]  /*3290*/  F2FP.F16.E4M3.UNPACK_B R20, R20.H1 ;  /* 0x00000014ff14723e */ /* 0x000fe200030006ff */
[--C-:B------:R-:W-:Y:S01]  /*32a0*/  HADD2.F32 R159, -RZ, R11.reuse.H0_H0 ;  /* 0x2000000bff9f7230 */ /* 0x100fe20000004100 */
[----:B------:R-:W-:Y:S01]  /*32b0*/  F2FP.BF16.F32.PACK_AB R157, R152, R157 ;  /* 0x0000009d989d723e */ /* 0x000fe200000010ff */
[----:B--2---:R-:W-:Y:S01]  /*32c0*/  HADD2.F32 R154, -RZ, R11.H1_H1 ;  /* 0x3000000bff9a7230 */ /* 0x004fe20000004100 */
[----:B------:R-:W-:Y:S01]  /*32d0*/  F2FP.BF16.F32.PACK_AB R156, R21, R156 ;  /* 0x0000009c159c723e */ /* 0x000fe200000010ff */
[----:B------:R-:W-:Y:S02]  /*32e0*/  HADD2.F32 R11, -RZ, R7.H0_H0 ;  /* 0x20000007ff0b7230 */ /* 0x000fe40000004100 */
[----:B------:R-:W-:Y:S01]  /*32f0*/  HADD2.F32 R153, -RZ, R153.H1_H1 ;  /* 0x30000099ff997230 */ /* 0x000fe20000004100 */
[----:B------:R-:W-:Y:S01]  /*3300*/  F2FP.BF16.F32.PACK_AB R159, R154, R159 ;  /* 0x0000009f9a9f723e */ /* 0x000fe200000010ff */
[--C-:B------:R-:W-:Y:S01]  /*3310*/  HADD2.F32 R7, -RZ, R14.reuse.H0_H0 ;  /* 0x2000000eff077230 */ /* 0x100fe20000004100 */
[----:B------:R-:W-:Y:S01]  /*3320*/  F2FP.BF16.F32.PACK_AB R152, R162, R11 ;  /* 0x0000000ba298723e */ /* 0x000fe200000010ff */
[--C-:B------:R-:W-:Y:S01]  /*3330*/  HADD2.F32 R164, -RZ, R155.reuse.H0_H0 ;  /* 0x2000009bffa47230 */ /* 0x100fe20000004100 */
[----:B------:R-:W-:Y:S01]  /*3340*/  F2FP.BF16.F32.PACK_AB R158, R153, R158 ;  /* 0x0000009e999e723e */ /* 0x000fe200000010ff */
[----:B------:R-:W-:Y:S01]  /*3350*/  HADD2.F32 R14, -RZ, R14.H1_H1 ;  /* 0x3000000eff0e7230 */ /* 0x000fe20000004100 */
[----:B----4-:R-:W-:Y:S01]  /*3360*/  PRMT R11, R165, 0x5410, R8 ;  /* 0x00005410a50b7816 */ /* 0x010fe20000000008 */
[----:B------:R-:W-:Y:S01]  /*3370*/  HADD2.F32 R155, -RZ, R155.H1_H1 ;  /* 0x3000009bff9b7230 */ /* 0x000fe20000004100 */
[----:B0-----:R-:W-:Y:S01]  /*3380*/  PRMT R10, R163, 0x5410, R10 ;  /* 0x00005410a30a7816 */ /* 0x001fe2000000000a */
[--C-:B------:R-:W-:Y:S01]  /*3390*/  HADD2.F32 R166, -RZ, R20.reuse.H0_H0 ;  /* 0x20000014ffa67230 */ /* 0x100fe20000004100 */
[----:B------:R-:W-:Y:S01]  /*33a0*/  F2FP.BF16.F32.PACK_AB R153, R14, R7 ;  /* 0x000000070e99723e */ /* 0x000fe200000010ff */
[----:B------:R-:W-:Y:S01]  /*33b0*/  HADD2.F32 R171, -RZ, R20.H1_H1 ;  /* 0x30000014ffab7230 */ /* 0x000fe20000004100 */
[----:B------:R-:W-:-:S02]  /*33c0*/  F2FP.BF16.F32.PACK_AB R154, R155, R164 ;  /* 0x000000a49b9a723e */ /* 0x000fc400000010ff */
[----:B-1----:R-:W-:Y:S02]  /*33d0*/  PRMT R7, R167, 0x5410, R12 ;  /* 0x00005410a7077816 */ /* 0x002fe4000000000c */
[----:B------:R-:W-:Y:S02]  /*33e0*/  F2FP.BF16.F32.PACK_AB R155, R171, R166 ;  /* 0x000000a6ab9b723e */ /* 0x000fe400000010ff */
[----:B------:R-:W-:-:S07]  /*33f0*/  PRMT R8, R169, 0x5410, R6 ;  /* 0x00005410a9087816 */ /* 0x000fce0000000006 */
.L_x_20:
[----:B------:R-:W-:-:S06]  /*3400*/  UISETP.NE.AND UP0, UPT, UR40, 0x1, UPT ;  /* 0x000000012800788c */ /* 0x000fcc000bf05270 */
[----:B------:R-:W-:-:S13]  /*3410*/  PLOP3.LUT P1, PT, PT, PT, UP0, 0x80, 0x0 ;  /* 0x000000000000781c */ /* 0x000fda0003f2f008 */
[----:B------:R-:W-:Y:S05]  /*3420*/  @!P1 BRA `(.L_x_24) ;  /* 0x0000003400ac9947 */ /* 0x000fea0003800000 */
[----:B------:R-:W-:Y:S02]  /*3430*/  R2UR UR5, R9 ;  /* 0x00000000090572ca */ /* 0x000fe400000e0000 */
[----:B------:R-:W-:-:S11]  /*3440*/  R2UR UR7, R5 ;  /* 0x00000000050772ca */ /* 0x000fd600000e0000 */
[----:B------:R-:W-:-:S06]  /*3450*/  UISETP.GT.AND UP0, UPT, UR5, 0x100, UPT ;  /* 0x000001000500788c */ /* 0x000fcc000bf04270 */
[----:B------:R-:W-:-:S05]  /*3460*/  PLOP3.LUT P1, PT, PT, PT, UP0, 0x80, 0x0 ;  /* 0x000000000000781c */ /* 0x000fca0003f2f008 */
[----:B------:R-:W-:Y:S02]  /*3470*/  @!UP0 USHF.L.U32 UR8, UR7, 0xf, URZ ;  /* 0x0000000f07088899 */ /* 0x000fe4000800063f */
[----:B------:R-:W-:Y:S01]  /*3480*/  @!UP0 UMOV UR6, UR7 ;  /* 0x0000000700068c82 */ /* 0x000fe20008000000 */
[----:B------:R-:W-:-:S05]  /*3490*/  @!UP0 UMOV UR5, UR39 ;  /* 0x0000002700058c82 */ /* 0x000fca0008000000 */
[----:B------:R-:W-:Y:S01]  /*34a0*/  @!P1 VIADD R5, R3, UR8 ;  /* 0x0000000803059c36 */ /* 0x000fe20008000000 */
[----:B------:R-:W-:Y:S06]  /*34b0*/  @!P1 BRA `(.L_x_25) ;  /* 0x0000001c00789947 */ /* 0x000fec0003800000 */
[----:B------:R-:W-:Y:S01]  /*34c0*/  UIADD3 UR5, UR40, -0x1, URZ ;  /* 0xffffffff28057890 */ /* 0x000fe2000fffe03f */
[----:B------:R-:W-:-:S05]  /*34d0*/  IMAD.MOV.U32 R5, RZ, RZ, R4 ;  /* 0x000000ffff057224 */ /* 0x000fca00078e0004 */
[----:B------:R-:W-:Y:S01]  /*34e0*/  IMAD.U32 R4, RZ, RZ, UR5 ;  /* 0x00000005ff047e24 */ /* 0x000fe2000f8e00ff */
[----:B------:R-:W-:-:S06]  /*34f0*/  UMOV UR5, UR39 ;  /* 0x0000002700057c82 */ /* 0x000fcc0008000000 */
.L_x_32:
[----:B------:R-:W-:Y:S01]  /*3500*/  ULEA UR10, UR7, UR4, 0xb ;  /* 0x00000004070a7291 */ /* 0x000fe2000f8e583f */
[----:B------:R-:W-:Y:S01]  /*3510*/  WARPGROUP.ARRIVE ;  /* 0x00000000000079c5 */ /* 0x000fe20000000000 */
[----:B------:R-:W-:Y:S01]  /*3520*/  UMOV UR11, 0x40000040 ;  /* 0x40000040000b7882 */ /* 0x000fe20000000000 */
[----:B------:R-:W-:Y:S01]  /*3530*/  UIADD3 UR6, UR7, 0x1, URZ ;  /* 0x0000000107067890 */ /* 0x000fe2000fffe03f */
[----:B------:R-:W-:-:S03]  /*3540*/  UMOV UR15, UR11 ;  /* 0x0000000b000f7c82 */ /* 0x000fc60008000000 */
[----:B------:R-:W-:Y:S01]  /*3550*/  UMOV UR14, UR10 ;  /* 0x0000000a000e7c82 */ /* 0x000fe20008000000 */
[----:B------:R-:W-:Y:S01]  /*3560*/  UISETP.NE.AND UP0, UPT, UR6, 0x3, UPT ;  /* 0x000000030600788c */ /* 0x000fe2000bf05270 */
[----:B------:R-:W-:Y:S03]  /*3570*/  HGMMA.64x128x16.F32.BF16 R88, R156, gdesc[UR8], R88, gsb0 ;  /* 0x01e000089c587df0 */ /* 0x000fe60008001858 */
[----:B------:R-:W-:Y:S02]  /*3580*/  USEL UR8, URZ, 0x1, UP0 ;  /* 0x000000013f087887 */ /* 0x000fe40008000000 */
[----:B------:R-:W-:-:S04]  /*3590*/  USEL UR6, UR6, URZ, UP0 ;  /* 0x0000003f06067287 */ /* 0x000fc80008000000 */
[----:B------:R-:W-:Y:S01]  /*35a0*/  LOP3.LUT R5, R5, UR8, RZ, 0x3c, !PT ;  /* 0x0000000805057c12 */ /* 0x000fe2000f8e3cff */
[----:B------:R-:W-:Y:S02]  /*35b0*/  WARPGROUP.DEPBAR.LE gsb0, 0x0 ;  /* 0x00008000000079c5 */ /* 0x000fe40000010000 */
[----:B------:R-:W-:-:S06]  /*35c0*/  WARPGROUP.ARRIVE ;  /* 0x00000000000079c5 */ /* 0x000fcc0000000000 */
[----:B------:R-:W-:Y:S03]  /*35d0*/  HGMMA.64x128x16.F32.BF16 R24, R152, gdesc[UR12], R24, gsb0 ;  /* 0x01e0000c98187df0 */ /* 0x000fe60008001818 */
[----:B------:R-:W-:Y:S02]  /*35e0*/  WARPGROUP.DEPBAR.LE gsb0, 0x0 ;  /* 0x00008000000079c5 */ /* 0x000fe40000010000 */
[----:B------:R-:W-:Y:S05]  /*35f0*/  @!P0 BRA `(.L_x_26) ;  /* 0x0000000000048947 */ /* 0x000fea0003800000 */
[----:B------:R-:W-:Y:S01]  /*3600*/  BPT.TRAP 0x1 ;  /* 0x000000040000795c */ /* 0x000fe20000300000 */
.L_x_26:
[----:B------:R-:W0:Y:S01]  /*3610*/  S2UR UR9, SR_CgaCtaId ;  /* 0x00000000000979c3 */ /* 0x000e220000008800 */
[-C--:B------:R-:W-:Y:S01]  /*3620*/  F2FP.F16.E4M3.UNPACK_B R6, R10.reuse ;  /* 0x0000000aff06723e */ /* 0x080fe200020006ff */
[----:B------:R-:W-:Y:S01]  /*3630*/  UMOV UR8, 0x400 ;  /* 0x0000040000087882 */ /* 0x000fe20000000000 */
[----:B------:R-:W-:Y:S01]  /*3640*/  F2FP.F16.E4M3.UNPACK_B R10, R10.H1 ;  /* 0x0000000aff0a723e */ /* 0x000fe200030006ff */
[----:B------:R-:W-:Y:S02]  /*3650*/  UMOV UR15, 0x40000040 ;  /* 0x40000040000f7882 */ /* 0x000fe40000000000 */
[--C-:B------:R-:W-:Y:S02]  /*3660*/  HADD2.F32 R164, -RZ, R6.reuse.H0_H0 ;  /* 0x20000006ffa47230 */ /* 0x100fe40000004100 */
[----:B------:R-:W-:Y:S01]  /*3670*/  HADD2.F32 R9, -RZ, R6.H1_H1 ;  /* 0x30000006ff097230 */ /* 0x000fe20000004100 */
[-C--:B------:R-:W-:Y:S01]  /*3680*/  F2FP.F16.E4M3.UNPACK_B R6, R11.reuse ;  /* 0x0000000bff06723e */ /* 0x080fe200020006ff */
[--C-:B------:R-:W-:Y:S01]  /*3690*/  HADD2.F32 R165, -RZ, R10.reuse.H0_H0 ;  /* 0x2000000affa57230 */ /* 0x100fe20000004100 */
[----:B------:R-:W-:Y:S01]  /*36a0*/  F2FP.F16.E4M3.UNPACK_B R11, R11.H1 ;  /* 0x0000000bff0b723e */ /* 0x000fe200030006ff */
[----:B------:R-:W-:Y:S01]  /*36b0*/  HADD2.F32 R10, -RZ, R10.H1_H1 ;  /* 0x3000000aff0a7230 */ /* 0x000fe20000004100 */
[----:B------:R-:W-:Y:S01]  /*36c0*/  F2FP.BF16.F32.PACK_AB R164, R9, R164 ;  /* 0x000000a409a4723e */ /* 0x000fe200000010ff */
[--C-:B------:R-:W-:Y:S01]  /*36d0*/  HADD2.F32 R166, -RZ, R6.reuse.H0_H0 ;  /* 0x20000006ffa67230 */ /* 0x100fe20000004100 */
[----:B------:R-:W-:Y:S01]  /*36e0*/  F2FP.F16.E4M3.UNPACK_B R9, R7 ;  /* 0x00000007ff09723e */ /* 0x000fe200020006ff */
[----:B------:R-:W-:Y:S01]  /*36f0*/  HADD2.F32 R21, -RZ, R6.H1_H1 ;  /* 0x30000006ff157230 */ /* 0x000fe20000004100 */
[----:B------:R-:W-:Y:S01]  /*3700*/  SHF.L.U32 R6, R5, 0x1f, RZ ;  /* 0x0000001f05067819 */ /* 0x000fe200000006ff */
[--C-:B------:R-:W-:Y:S01]  /*3710*/  HADD2.F32 R167, -RZ, R11.reuse.H0_H0 ;  /* 0x2000000bffa77230 */ /* 0x100fe20000004100 */
[----:B------:R-:W-:Y:S01]  /*3720*/  F2FP.BF16.F32.PACK_AB R165, R10, R165 ;  /* 0x000000a50aa5723e */ /* 0x000fe200000010ff */
[----:B------:R-:W-:Y:S01]  /*3730*/  HADD2.F32 R12, -RZ, R11.H1_H1 ;  /* 0x3000000bff0c7230 */ /* 0x000fe20000004100 */
[----:B------:R-:W-:-:S02]  /*3740*/  F2FP.BF16.F32.PACK_AB R166, R21, R166 ;  /* 0x000000a615a6723e */ /* 0x000fc400000010ff */
[----:B------:R-:W-:Y:S01]  /*3750*/  F2FP.F16.E4M3.UNPACK_B R7, R7.H1 ;  /* 0x00000007ff07723e */ /* 0x000fe200030006ff */
[----:B0-----:R-:W-:Y:S01]  /*3760*/  ULEA UR9, UR9, UR8, 0x18 ;  /* 0x0000000809097291 */ /* 0x001fe2000f8ec03f */
[----:B------:R-:W-:Y:S01]  /*3770*/  F2FP.BF16.F32.PACK_AB R167, R12, R167 ;  /* 0x000000a70ca7723e */ /* 0x000fe200000010ff */
[----:B------:R-:W-:Y:S01]  /*3780*/  UIADD3 UR8, UR10, 0x2, URZ ;  /* 0x000000020a087890 */ /* 0x000fe2000fffe03f */
[-C--:B------:R-:W-:Y:S01]  /*3790*/  F2FP.F16.E4M3.UNPACK_B R10, R8.reuse ;  /* 0x00000008ff0a723e */ /* 0x080fe200020006ff */
[----:B------:R-:W-:Y:S01]  /*37a0*/  ULEA UR11, UR6, UR9, 0x3 ;  /* 0x00000009060b7291 */ /* 0x000fe2000f8e183f */
[----:B------:R-:W-:Y:S01]  /*37b0*/  F2FP.F16.E4M3.UNPACK_B R11, R8.H1 ;  /* 0x00000008ff0b723e */ /* 0x000fe200030006ff */
[----:B------:R-:W-:-:S03]  /*37c0*/  HADD2.F32 R8, -RZ, R7.H1_H1 ;  /* 0x30000007ff087230 */ /* 0x000fc60000004100 */
[----:B------:R-:W-:Y:S01]  /*37d0*/  UMOV UR14, UR8 ;  /* 0x00000008000e7c82 */ /* 0x000fe20008000000 */
[----:B------:R-:W-:-:S03]  /*37e0*/  UIADD3 UR8, UR10, 0x4, URZ ;  /* 0x000000040a087890 */ /* 0x000fc6000fffe03f */
[----:B------:R0:W1:Y:S01]  /*37f0*/  SYNCS.PHASECHK.TRANS64.TRYWAIT P1, [UR11], R6 ;  /* 0x00000006ff0075a7 */ /* 0x000062000802014b */
[----:B------:R-:W-:-:S06]  /*3800*/  WARPGROUP.ARRIVE ;  /* 0x00000000000079c5 */ /* 0x000fcc0000000000 */
[----:B------:R-:W-:Y:S03]  /*3810*/  HGMMA.64x128x16.F32.BF16 R88, R164, gdesc[UR12], R88, gsb0 ;  /* 0x01e0000ca4587df0 */ /* 0x000fe60008001858 */
[----:B------:R-:W-:Y:S02]  /*3820*/  WARPGROUP.DEPBAR.LE gsb0, 0x0 ;  /* 0x00008000000079c5 */ /* 0x000fe40000010000 */
[----:B------:R-:W-:Y:S02]  /*3830*/  HADD2.F32 R165, -RZ, R7.H0_H0 ;  /* 0x20000007ffa57230 */ /* 0x000fe40000004100 */
[----:B------:R-:W-:Y:S02]  /*3840*/  HADD2.F32 R164, -RZ, R9.H0_H0 ;  /* 0x20000009ffa47230 */ /* 0x000fe40000004100 */
[--C-:B------:R-:W-:Y:S01]  /*3850*/  HADD2.F32 R166, -RZ, R10.reuse.H0_H0 ;  /* 0x2000000affa67230 */ /* 0x100fe20000004100 */
[----:B------:R-:W-:Y:S01]  /*3860*/  F2FP.BF16.F32.PACK_AB R165, R8, R165 ;  /* 0x000000a508a5723e */ /* 0x000fe200000010ff */
[----:B------:R-:W-:-:S02]  /*3870*/  HADD2.F32 R7, -RZ, R10.H1_H1 ;  /* 0x3000000aff077230 */ /* 0x000fc40000004100 */
[----:B------:R-:W-:Y:S02]  /*3880*/  HADD2.F32 R9, -RZ, R9.H1_H1 ;  /* 0x30000009ff097230 */ /* 0x000fe40000004100 */
[--C-:B------:R-:W-:Y:S01]  /*3890*/  HADD2.F32 R167, -RZ, R11.reuse.H0_H0 ;  /* 0x2000000bffa77230 */ /* 0x100fe20000004100 */
[----:B------:R-:W-:Y:S01]  /*38a0*/  F2FP.BF16.F32.PACK_AB R166, R7, R166 ;  /* 0x000000a607a6723e */ /* 0x000fe200000010ff */
[----:B------:R-:W-:Y:S01]  /*38b0*/  HADD2.F32 R10, -RZ, R11.H1_H1 ;  /* 0x3000000bff0a7230 */ /* 0x000fe20000004100 */
[----:B------:R-:W-:Y:S01]  /*38c0*/  F2FP.BF16.F32.PACK_AB R164, R9, R164 ;  /* 0x000000a409a4723e */ /* 0x000fe200000010ff */
[----:B------:R-:W-:-:S03]  /*38d0*/  IMAD.U32 R8, RZ, RZ, UR7 ;  /* 0x00000007ff087e24 */ /* 0x000fc6000f8e00ff */
[----:B------:R-:W-:Y:S01]  /*38e0*/  F2FP.BF16.F32.PACK_AB R167, R10, R167 ;  /* 0x000000a70aa7723e */ /* 0x000fe200000010ff */
[----:B------:R-:W-:-:S03]  /*38f0*/  IMAD R7, R8, 0x8000, R15 ;  /* 0x0000800008077824 */ /* 0x000fc600078e020f */
[----:B------:R-:W-:Y:S02]  /*3900*/  WARPGROUP.ARRIVE ;  /* 0x00000000000079c5 */ /* 0x000fe40000000000 */
[----:B------:R-:W-:-:S04]  /*3910*/  IADD3 R152, R7, UR9, R0 ;  /* 0x0000000907987c10 */ /* 0x000fc8000fffe000 */
[----:B------:R-:W-:Y:S01]  /*3920*/  HGMMA.64x128x16.F32.BF16 R24, R164, gdesc[UR12], R24, gsb0 ;  /* 0x01e0000ca4187df0 */ /* 0x000fe20008001818 */
[----:B------:R-:W-:Y:S01]  /*3930*/  UMOV UR14, UR8 ;  /* 0x00000008000e7c82 */ /* 0x000fe20008000000 */
[----:B------:R-:W-:Y:S01]  /*3940*/  UMOV UR15, 0x40000040 ;  /* 0x40000040000f7882 */ /* 0x000fe20000000000 */
[----:B------:R-:W-:Y:S01]  /*3950*/  UIADD3 UR8, UR10, 0x6, URZ ;  /* 0x000000060a087890 */ /* 0x000fe2000fffe03f */
[----:B------:R-:W-:Y:S02]  /*3960*/  WARPGROUP.DEPBAR.LE gsb0, 0x0 ;  /* 0x00008000000079c5 */ /* 0x000fe40000010000 */
[----:B------:R-:W-:Y:S04]  /*3970*/  LDS.U16 R7, [R152+0xc00] ;  /* 0x000c000098077984 */ /* 0x000fe80000000400 */
[----:B------:R-:W2:Y:S04]  /*3980*/  LDS.U16 R10, [R152+0x800] ;  /* 0x00080000980a7984 */ /* 0x000ea80000000400 */
[----:B------:R-:W-:Y:S04]  /*3990*/  LDS.U16 R9, [R152+0xc08] ;  /* 0x000c080098097984 */ /* 0x000fe80000000400 */
[----:B------:R-:W3:Y:S04]  /*39a0*/  LDS.U16 R12, [R152+0x808] ;  /* 0x00080800980c7984 */ /* 0x000ee80000000400 */
[----:B------:R-:W-:Y:S04]  /*39b0*/  LDS.U16 R20, [R152+0x4c08] ;  /* 0x004c080098147984 */ /* 0x000fe80000000400 */
[----:B------:R-:W4:Y:S04]  /*39c0*/  LDS.U16 R21, [R152+0x4808] ;  /* 0x0048080098157984 */ /* 0x000f280000000400 */
[----:B------:R-:W-:Y:S04]  /*39d0*/  LDS.U16 R11, [R152+0x4c00] ;  /* 0x004c0000980b7984 */ /* 0x000fe80000000400 */
[----:B------:R0:W1:Y:S02]  /*39e0*/  LDS.U16 R14, [R152+0x4800] ;  /* 0x00480000980e7984 */ /* 0x0000640000000400 */
[----:B0-----:R-:W-:Y:S01]  /*39f0*/  IMAD.IADD R152, R3, 0x1, R152 ;  /* 0x0000000103987824 */ /* 0x001fe200078e0298 */
[----:B--2---:R-:W-:-:S04]  /*3a00*/  PRMT R7, R10, 0x5410, R7 ;  /* 0x000054100a077816 */ /* 0x004fc80000000007 */
[-C--:B------:R-:W-:Y:S02]  /*3a10*/  F2FP.F16.E4M3.UNPACK_B R10, R7.reuse ;  /* 0x00000007ff0a723e */ /* 0x080fe400020006ff */
[----:B------:R-:W-:Y:S02]  /*3a20*/  F2FP.F16.E4M3.UNPACK_B R7, R7.H1 ;  /* 0x00000007ff07723e */ /* 0x000fe400030006ff */
[----:B---3--:R-:W-:Y:S01]  /*3a30*/  PRMT R9, R12, 0x5410, R9 ;  /* 0x000054100c097816 */ /* 0x008fe20000000009 */
[----:B------:R-:W-:Y:S02]  /*3a40*/  HADD2.F32 R164, -RZ, R10.H0_H0 ;  /* 0x2000000affa47230 */ /* 0x000fe40000004100 */
[----:B------:R-:W-:Y:S01]  /*3a50*/  HADD2.F32 R165, -RZ, R7.H0_H0 ;  /* 0x20000007ffa57230 */ /* 0x000fe20000004100 */
[-C--:B------:R-:W-:Y:S02]  /*3a60*/  F2FP.F16.E4M3.UNPACK_B R12, R9.reuse ;  /* 0x00000009ff0c723e */ /* 0x080fe400020006ff */
[----:B------:R-:W-:-:S02]  /*3a70*/  F2FP.F16.E4M3.UNPACK_B R9, R9.H1 ;  /* 0x00000009ff09723e */ /* 0x000fc400030006ff */
[----:B----4-:R-:W-:Y:S01]  /*3a80*/  PRMT R20, R21, 0x5410, R20 ;  /* 0x0000541015147816 */ /* 0x010fe20000000014 */
[----:B------:R-:W-:Y:S02]  /*3a90*/  HADD2.F32 R21, -RZ, R10.H1_H1 ;  /* 0x3000000aff157230 */ /* 0x000fe40000004100 */
[----:B------:R-:W-:Y:S02]  /*3aa0*/  HADD2.F32 R10, -RZ, R7.H1_H1 ;  /* 0x30000007ff0a7230 */ /* 0x000fe40000004100 */
[--C-:B------:R-:W-:Y:S01]  /*3ab0*/  HADD2.F32 R166, -RZ, R12.reuse.H0_H0 ;  /* 0x2000000cffa67230 */ /* 0x100fe20000004100 */
[----:B------:R-:W-:Y:S01]  /*3ac0*/  F2FP.BF16.F32.PACK_AB R164, R21, R164 ;  /* 0x000000a415a4723e */ /* 0x000fe200000010ff */
[----:B------:R-:W-:Y:S01]  /*3ad0*/  HADD2.F32 R7, -RZ, R12.H1_H1 ;  /* 0x3000000cff077230 */ /* 0x000fe20000004100 */
[----:B------:R-:W-:Y:S01]  /*3ae0*/  F2FP.BF16.F32.PACK_AB R165, R10, R165 ;  /* 0x000000a50aa5723e */ /* 0x000fe200000010ff */
[--C-:B------:R-:W-:Y:S01]  /*3af0*/  HADD2.F32 R167, -RZ, R9.reuse.H0_H0 ;  /* 0x20000009ffa77230 */ /* 0x100fe20000004100 */
[----:B-1----:R-:W-:Y:S01]  /*3b00*/  PRMT R11, R14, 0x5410, R11 ;  /* 0x000054100e0b7816 */ /* 0x002fe2000000000b */
[----:B------:R-:W-:Y:S01]  /*3b10*/  HADD2.F32 R12, -RZ, R9.H1_H1 ;  /* 0x30000009ff0c7230 */ /* 0x000fe20000004100 */
[----:B------:R-:W-:-:S02]  /*3b20*/  F2FP.BF16.F32.PACK_AB R166, R7, R166 ;  /* 0x000000a607a6723e */ /* 0x000fc400000010ff */
[-C--:B------:R-:W-:Y:S02]  /*3b30*/  F2FP.F16.E4M3.UNPACK_B R9, R20.reuse ;  /* 0x00000014ff09723e */ /* 0x080fe400020006ff */
[----:B------:R-:W-:Y:S02]  /*3b40*/  F2FP.BF16.F32.PACK_AB R167, R12, R167 ;  /* 0x000000a70ca7723e */ /* 0x000fe400000010ff */
[-C--:B------:R-:W-:Y:S02]  /*3b50*/  F2FP.F16.E4M3.UNPACK_B R7, R11.reuse ;  /* 0x0000000bff07723e */ /* 0x080fe400020006ff */
[----:B------:R-:W-:Y:S01]  /*3b60*/  WARPGROUP.ARRIVE ;  /* 0x00000000000079c5 */ /* 0x000fe20000000000 */
[----:B------:R-:W-:Y:S02]  /*3b70*/  F2FP.F16.E4M3.UNPACK_B R20, R20.H1 ;  /* 0x00000014ff14723e */ /* 0x000fe400030006ff */
[----:B------:R-:W-:-:S03]  /*3b80*/  F2FP.F16.E4M3.UNPACK_B R11, R11.H1 ;  /* 0x0000000bff0b723e */ /* 0x000fc600030006ff */
[----:B------:R-:W-:Y:S02]  /*3b90*/  HGMMA.64x128x16.F32.BF16 R88, R164, gdesc[UR12], R88, gsb0 ;  /* 0x01e0000ca4587df0 */ /* 0x000fe40008001858 */
[----:B------:R-:W-:Y:S01]  /*3ba0*/  HADD2.F32 R10, -RZ, R11.H1_H1 ;  /* 0x3000000bff0a7230 */ /* 0x000fe20000004100 */
[----:B------:R-:W-:Y:S02]  /*3bb0*/  WARPGROUP.DEPBAR.LE gsb0, 0x0 ;  /* 0x00008000000079c5 */ /* 0x000fe40000010000 */
[----:B------:R-:W-:Y:S02]  /*3bc0*/  HADD2.F32 R164, -RZ, R7.H0_H0 ;  /* 0x20000007ffa47230 */ /* 0x000fe40000004100 */
[----:B------:R-:W-:Y:S02]  /*3bd0*/  HADD2.F32 R166, -RZ, R9.H0_H0 ;  /* 0x20000009ffa67230 */ /* 0x000fe40000004100 */
[----:B------:R-:W-:Y:S02]  /*3be0*/  HADD2.F32 R167, -RZ, R20.H0_H0 ;  /* 0x20000014ffa77230 */ /* 0x000fe40000004100 */
[----:B------:R-:W-:-:S02]  /*3bf0*/  HADD2.F32 R7, -RZ, R7.H1_H1 ;  /* 0x30000007ff077230 */ /* 0x000fc40000004100 */
[----:B------:R-:W-:Y:S02]  /*3c00*/  HADD2.F32 R165, -RZ, R11.H0_H0 ;  /* 0x2000000bffa57230 */ /* 0x000fe40000004100 */
[----:B------:R-:W-:Y:S01]  /*3c10*/  HADD2.F32 R9, -RZ, R9.H1_H1 ;  /* 0x30000009ff097230 */ /* 0x000fe20000004100 */
[----:B------:R-:W-:Y:S01]  /*3c20*/  F2FP.BF16.F32.PACK_AB R164, R7, R164 ;  /* 0x000000a407a4723e */ /* 0x000fe200000010ff */
[----:B------:R-:W-:Y:S01]  /*3c30*/  HADD2.F32 R20, -RZ, R20.H1_H1 ;  /* 0x30000014ff147230 */ /* 0x000fe20000004100 */
[----:B------:R-:W-:Y:S02]  /*3c40*/  F2FP.BF16.F32.PACK_AB R165, R10, R165 ;  /* 0x000000a50aa5723e */ /* 0x000fe400000010ff */
        /* <DEDUP_REMOVED lines=19> */
[----:B-1----:R-:W-:Y:S01]  /*3d80*/  PRMT R9, R12, 0x5410, R9 ;  /* 0x000054100c097816 */ /* 0x002fe20000000009 */
[----:B------:R-:W-:Y:S02]  /*3d90*/  HADD2.F32 R164, -RZ, R10.H0_H0 ;  /* 0x2000000affa47230 */ /* 0x000fe40000004100 */
[----:B------:R-:W-:Y:S01]  /*3da0*/  HADD2.F32 R165, -RZ, R7.H0_H0 ;  /* 0x20000007ffa57230 */ /* 0x000fe20000004100 */
[-C--:B------:R-:W-:Y:S02]  /*3db0*/  F2FP.F16.E4M3.UNPACK_B R12, R9.reuse ;  /* 0x00000009ff0c723e */ /* 0x080fe400020006ff */
[----:B------:R-:W-:-:S02]  /*3dc0*/  F2FP.F16.E4M3.UNPACK_B R9, R9.H1 ;  /* 0x00000009ff09723e */ /* 0x000fc400030006ff */
[----:B--2---:R-:W-:Y:S01]  /*3dd0*/  PRMT R20, R21, 0x5410, R20 ;  /* 0x0000541015147816 */ /* 0x004fe20000000014 */
[----:B------:R-:W-:Y:S02]  /*3de0*/  HADD2.F32 R21, -RZ, R10.H1_H1 ;  /* 0x3000000aff157230 */ /* 0x000fe40000004100 */
[----:B------:R-:W-:Y:S02]  /*3df0*/  HADD2.F32 R10, -RZ, R7.H1_H1 ;  /* 0x30000007ff0a7230 */ /* 0x000fe40000004100 */
[--C-:B------:R-:W-:Y:S01]  /*3e00*/  HADD2.F32 R166, -RZ, R12.reuse.H0_H0 ;  /* 0x2000000cffa67230 */ /* 0x100fe20000004100 */
[----:B------:R-:W-:Y:S01]  /*3e10*/  F2FP.BF16.F32.PACK_AB R164, R21, R164 ;  /* 0x000000a415a4723e */ /* 0x000fe200000010ff */
[----:B------:R-:W-:Y:S01]  /*3e20*/  HADD2.F32 R7, -RZ, R12.H1_H1 ;  /* 0x3000000cff077230 */ /* 0x000fe20000004100 */
[----:B------:R-:W-:Y:S01]  /*3e30*/  F2FP.BF16.F32.PACK_AB R165, R10, R165 ;  /* 0x000000a50aa5723e */ /* 0x000fe200000010ff */
[--C-:B------:R-:W-:Y:S01]  /*3e40*/  HADD2.F32 R167, -RZ, R9.reuse.H0_H0 ;  /* 0x20000009ffa77230 */ /* 0x100fe20000004100 */
[----:B---3--:R-:W-:Y:S01]  /*3e50*/  PRMT R11, R14, 0x5410, R11 ;  /* 0x000054100e0b7816 */ /* 0x008fe2000000000b */
        /* <DEDUP_REMOVED lines=19> */
[----:B------:R-:W-:Y:S01]  /*3f90*/  F2FP.BF16.F32.PACK_AB R165, R10, R165 ;  /* 0x000000a50aa5723e */ /* 0x000fe200000010ff */
[----:B------:R-:W-:Y:S01]  /*3fa0*/  IMAD R7, R8, 0x8000, R13 ;  /* 0x0000800008077824 */ /* 0x000fe200078e020d */
[----:B------:R-:W-:Y:S02]  /*3fb0*/  F2FP.BF16.F32.PACK_AB R166, R9, R166 ;  /* 0x000000a609a6723e */ /* 0x000fe400000010ff */
[----:B------:R-:W-:Y:S02]  /*3fc0*/  F2FP.BF16.F32.PACK_AB R167, R20, R167 ;  /* 0x000000a714a7723e */ /* 0x000fe400000010ff */
[----:B------:R-:W-:-:S02]  /*3fd0*/  IADD3 R8, R7, UR9, R0 ;  /* 0x0000000907087c10 */ /* 0x000fc4000fffe000 */
        /* <DEDUP_REMOVED lines=51> */
[----:B------:R-:W-:Y:S01]  /*4310*/  IMAD.IADD R10, R3, 0x1, R8 ;  /* 0x00000001030a7824 */ /* 0x000fe200078e0208 */
        /* <DEDUP_REMOVED lines=28> */
[----:B--2---:R-:W-:Y:S01]  /*44e0*/  PRMT R11, R20, 0x5410, R11 ;  /* 0x00005410140b7816 */ /* 0x004fe2000000000b */
[----:B------:R-:W-:Y:S01]  /*44f0*/  HADD2.F32 R7, -RZ, R14.H1_H1 ;  /* 0x3000000eff077230 */ /* 0x000fe20000004100 */
[----:B------:R-:W-:Y:S01]  /*4500*/  F2FP.BF16.F32.PACK_AB R165, R12, R165 ;  /* 0x000000a50ca5723e */ /* 0x000fe200000010ff */
[----:B------:R-:W-:-:S02]  /*4510*/  HADD2.F32 R167, -RZ, R9.H0_H0 ;  /* 0x20000009ffa77230 */ /* 0x000fc40000004100 */
[----:B------:R-:W-:Y:S01]  /*4520*/  HADD2.F32 R14, -RZ, R9.H1_H1 ;  /* 0x30000009ff0e7230 */ /* 0x000fe20000004100 */
[----:B------:R-:W-:Y:S02]  /*4530*/  F2FP.BF16.F32.PACK_AB R166, R7, R166 ;  /* 0x000000a607a6723e */ /* 0x000fe400000010ff */
[----:B---3--:R-:W-:Y:S01]  /*4540*/  PRMT R21, R152, 0x5410, R21 ;  /* 0x0000541098157816 */ /* 0x008fe20000000015 */
[----:B------:R-:W-:Y:S01]  /*4550*/  IMAD.IADD R152, R15, 0x1, R8 ;  /* 0x000000010f987824 */ /* 0x000fe200078e0208 */
[----:B------:R-:W-:Y:S02]  /*4560*/  F2FP.BF16.F32.PACK_AB R167, R14, R167 ;  /* 0x000000a70ea7723e */ /* 0x000fe400000010ff */
[----:B------:R-:W-:Y:S02]  /*4570*/  F2FP.F16.E4M3.UNPACK_B R7, R11 ;  /* 0x0000000bff07723e */ /* 0x000fe400020006ff */
[----:B------:R-:W-:Y:S01]  /*4580*/  WARPGROUP.ARRIVE ;  /* 0x00000000000079c5 */ /* 0x000fe20000000000 */
[----:B------:R-:W-:-:S02]  /*4590*/  F2FP.F16.E4M3.UNPACK_B R9, R21 ;  /* 0x00000015ff09723e */ /* 0x000fc400020006ff */
[----:B------:R-:W-:Y:S02]  /*45a0*/  F2FP.F16.E4M3.UNPACK_B R11, R11.H1 ;  /* 0x0000000bff0b723e */ /* 0x000fe400030006ff */
[----:B------:R-:W-:Y:S01]  /*45b0*/  F2FP.F16.E4M3.UNPACK_B R21, R21.H1 ;  /* 0x00000015ff15723e */ /* 0x000fe200030006ff */
[----:B------:R-:W-:Y:S02]  /*45c0*/  HGMMA.64x128x16.F32.BF16 R88, R164, gdesc[UR12], R88, gsb0 ;  /* 0x01e0000ca4587df0 */ /* 0x000fe40008001858 */
[----:B------:R-:W-:Y:S02]  /*45d0*/  HADD2.F32 R12, -RZ, R11.H1_H1 ;  /* 0x3000000bff0c7230 */ /* 0x000fe40000004100 */
[----:B------:R-:W-:Y:S01]  /*45e0*/  HADD2.F32 R14, -RZ, R21.H1_H1 ;  /* 0x30000015ff0e7230 */ /* 0x000fe20000004100 */
[----:B------:R-:W-:Y:S02]  /*45f0*/  WARPGROUP.DEPBAR.LE gsb0, 0x0 ;  /* 0x00008000000079c5 */ /* 0x000fe40000010000 */
[----:B------:R-:W-:-:S02]  /*4600*/  HADD2.F32 R164, -RZ, R7.H0_H0 ;  /* 0x20000007ffa47230 */ /* 0x000fc40000004100 */
[----:B------:R-:W-:Y:S02]  /*4610*/  HADD2.F32 R166, -RZ, R9.H0_H0 ;  /* 0x20000009ffa67230 */ /* 0x000fe40000004100 */
[----:B------:R-:W-:Y:S02]  /*4620*/  HADD2.F32 R7, -RZ, R7.H1_H1 ;  /* 0x30000007ff077230 */ /* 0x000fe40000004100 */
[----:B------:R-:W-:Y:S02]  /*4630*/  HADD2.F32 R165, -RZ, R11.H0_H0 ;  /* 0x2000000bffa57230 */ /* 0x000fe40000004100 */
[----:B------:R-:W-:Y:S01]  /*4640*/  HADD2.F32 R9, -RZ, R9.H1_H1 ;  /* 0x30000009ff097230 */ /* 0x000fe20000004100 */
[----:B------:R-:W-:Y:S01]  /*4650*/  F2FP.BF16.F32.PACK_AB R164, R7, R164 ;  /* 0x000000a407a4723e */ /* 0x000fe200000010ff */
[----:B------:R-:W-:Y:S01]  /*4660*/  HADD2.F32 R167, -RZ, R21.H0_H0 ;  /* 0x20000015ffa77230 */ /* 0x000fe20000004100 */
[----:B------:R-:W-:Y:S02]  /*4670*/  F2FP.BF16.F32.PACK_AB R165, R12, R165 ;  /* 0x000000a50ca5723e */ /* 0x000fe400000010ff */
[----:B------:R-:W-:-:S02]  /*4680*/  F2FP.BF16.F32.PACK_AB R166, R9, R166 ;  /* 0x000000a609a6723e */ /* 0x000fc400000010ff */
        /* <DEDUP_REMOVED lines=53> */
[----:B------:R-:W-:Y:S01]  /*49e0*/  F2FP.BF16.F32.PACK_AB R167, R20, R167 ;  /* 0x000000a714a7723e */ /* 0x000fe200000010ff */
[----:B------:R-:W-:-:S03]  /*49f0*/  IMAD.IADD R20, R15, 0x1, R10 ;  /* 0x000000010f147824 */ /* 0x000fc600078e020a */
        /* <DEDUP_REMOVED lines=56> */
[----:B------:R-:W-:Y:S01]  /*4d80*/  BPT.TRAP 0x1 ;  /* 0x000000040000795c */ /* 0x000fe20000300000 */
.L_x_27:
[----:B------:R-:W-:Y:S02]  /*4d90*/  UISETP.GT.U32.AND UP0, UPT, UR42, 0x1, UPT ;  /* 0x000000012a00788c */ /* 0x000fe4000bf04070 */
[----:B------:R-:W-:-:S04]  /*4da0*/  ULEA UR7, UR5, UR9, 0x3 ;  /* 0x0000000905077291 */ /* 0x000fc8000f8e183f */
[----:B------:R-:W-:Y:S01]  /*4db0*/  UIADD3 UR7, UR7, 0x18, URZ ;  /* 0x0000001807077890 */ /* 0x000fe2000fffe03f */
[----:B------:R-:W-:-:S03]  /*4dc0*/  PLOP3.LUT P2, PT, PT, PT, UP0, 0x80, 0x0 ;  /* 0x000000000000781c */ /* 0x000fc60003f4f008 */
[----:B------:R-:W-:-:S09]  /*4dd0*/  UPRMT UR7, URZ, 0x654, UR7 ;  /* 0x000006543f077896 */ /* 0x000fd20008000007 */
[----:B------:R-:W-:Y:S01]  /*4de0*/  SYNCS.ARRIVE.TRANS64.RED.A1T0 RZ, [UR7], RZ ;  /* 0x000000ffffff79a7 */ /* 0x000fe20008100407 */
[----:B------:R-:W-:Y:S05]  /*4df0*/  @P2 BRA `(.L_x_28) ;  /* 0x0000000000042947 */ /* 0x000fea0003800000 */
[----:B------:R-:W-:Y:S01]  /*4e00*/  BPT.TRAP 0x1 ;  /* 0x000000040000795c */ /* 0x000fe20000300000 */
.L_x_28:
[----:B------:R-:W-:-:S04]  /*4e10*/  UIADD3 UR5, UR5, 0x1, URZ ;  /* 0x0000000105057890 */ /* 0x000fc8000fffe03f */
[----:B------:R-:W-:-:S04]  /*4e20*/  UISETP.NE.AND UP0, UPT, UR5, 0x3, UPT ;  /* 0x000000030500788c */ /* 0x000fc8000bf05270 */
[----:B------:R-:W-:Y:S01]  /*4e30*/  USEL UR5, UR5, URZ, UP0 ;  /* 0x0000003f05057287 */ /* 0x000fe20008000000 */
[----:B------:R-:W-:Y:S11]  /*4e40*/  @!P0 BRA `(.L_x_29) ;  /* 0x0000000000048947 */ /* 0x000ff60003800000 */
[----:B------:R-:W-:Y:S01]  /*4e50*/  BPT.TRAP 0x1 ;  /* 0x000000040000795c */ /* 0x000fe20000300000 */
.L_x_29:
[----:B------:R-:W-:Y:S05]  /*4e60*/  @P1 BRA `(.L_x_30) ;  /* 0x0000000000081947 */ /* 0x000fea0003800000 */
[----:B------:R-:W0:Y:S02]  /*4e70*/  SYNCS.PHASECHK.TRANS64.TRYWAIT P1, [UR11], R6 ;  /* 0x00000006ff0075a7 */ /* 0x000e24000802014b */
[----:B0-----:R-:W-:Y:S05]  /*4e80*/  @!P1 BRA `(.L_x_31) ;  /* 0x000000c400b09947 */ /* 0x001fea0003800000 */
.L_x_30:
[----:B------:R-:W-:Y:S01]  /*4e90*/  USHF.L.U32 UR8, UR6, 0xf, URZ ;  /* 0x0000000f06087899 */ /* 0x000fe2000800063f */
[C---:B------:R-:W-:Y:S01]  /*4ea0*/  ISETP.GT.AND P1, PT, R4.reuse, 0x2, PT ;  /* 0x000000020400780c */ /* 0x040fe20003f24270 */
[----:B------:R-:W-:Y:S01]  /*4eb0*/  UMOV UR7, UR6 ;  /* 0x0000000600077c82 */ /* 0x000fe20008000000 */
[----:B------:R-:W-:-:S03]  /*4ec0*/  VIADD R4, R4, 0xffffffff ;  /* 0xffffffff04047836 */ /* 0x000fc60000000000 */
[----:B------:R-:W-:Y:S02]  /*4ed0*/  IADD3 R163, R3, UR8, RZ ;  /* 0x0000000803a37c10 */ /* 0x000fe4000fffe0ff */
[----:B0-----:R-:W-:Y:S02]  /*4ee0*/  LOP3.LUT R6, R0, UR8, RZ, 0xfc, !PT ;  /* 0x0000000800067c12 */ /* 0x001fe4000f8efcff */
[----:B------:R-:W-:-:S03]  /*4ef0*/  IADD3 R158, R163, UR9, R0 ;  /* 0x00000009a39e7c10 */ /* 0x000fc6000fffe000 */
[----:B------:R-:W-:Y:S04]  /*4f00*/  LDS.U16 R9, [R6+UR9+0xc08] ;  /* 0x000c080906097984 */ /* 0x000fe80008000400 */
[----:B------:R-:W0:Y:S04]  /*4f10*/  LDS.U16 R10, [R6+UR9+0x808] ;  /* 0x00080809060a7984 */ /* 0x000e280008000400 */
[----:B------:R-:W-:Y:S04]  /*4f20*/  LDS.U16 R20, [R158+0xc00] ;  /* 0x000c00009e147984 */ /* 0x000fe80000000400 */
[----:B------:R-:W1:Y:S04]  /*4f30*/  LDS.U16 R153, [R158+0x800] ;  /* 0x000800009e997984 */ /* 0x000e680000000400 */
[----:B------:R-:W-:Y:S04]  /*4f40*/  LDS.U16 R7, [R6+UR9+0xc00] ;  /* 0x000c000906077984 */ /* 0x000fe80008000400 */
[----:B------:R-:W2:Y:S04]  /*4f50*/  LDS.U16 R8, [R6+UR9+0x800] ;  /* 0x0008000906087984 */ /* 0x000ea80008000400 */
[----:B------:R-:W-:Y:S04]  /*4f60*/  LDS.U16 R11, [R6+UR9+0x4c00] ;  /* 0x004c0009060b7984 */ /* 0x000fe80008000400 */
[----:B------:R-:W3:Y:S04]  /*4f70*/  LDS.U16 R12, [R6+UR9+0x4800] ;  /* 0x00480009060c7984 */ /* 0x000ee80008000400 */
[----:B------:R-:W-:Y:S04]  /*4f80*/  LDS.U16 R14, [R6+UR9+0x4c08] ;  /* 0x004c0809060e7984 */ /* 0x000fe80008000400 */
[----:B------:R4:W3:Y:S04]  /*4f90*/  LDS.U16 R21, [R6+UR9+0x4808] ;  /* 0x0048080906157984 */ /* 0x0008e80008000400 */
[----:B------:R-:W-:Y:S04]  /*4fa0*/  LDS.U16 R152, [R158+0xc08] ;  /* 0x000c08009e987984 */ /* 0x000fe80000000400 */
[----:B------:R-:W3:Y:S01]  /*4fb0*/  LDS.U16 R155, [R158+0x808] ;  /* 0x000808009e9b7984 */ /* 0x000ee20000000400 */
[----:B0-----:R-:W-:-:S03]  /*4fc0*/  PRMT R9, R10, 0x5410, R9 ;  /* 0x000054100a097816 */ /* 0x001fc60000000009 */
[----:B------:R-:W-:Y:S04]  /*4fd0*/  LDS.U16 R154, [R158+0x4c00] ;  /* 0x004c00009e9a7984 */ /* 0x000fe80000000400 */
[----:B------:R-:W0:Y:S01]  /*4fe0*/  LDS.U16 R157, [R158+0x4800] ;  /* 0x004800009e9d7984 */ /* 0x000e220000000400 */
[----:B-1----:R-:W-:Y:S02]  /*4ff0*/  PRMT R10, R153, 0x5410, R20 ;  /* 0x00005410990a7816 */ /* 0x002fe40000000014 */
[-C--:B------:R-:W-:Y:S01]  /*5000*/  F2FP.F16.E4M3.UNPACK_B R20, R9.reuse ;  /* 0x00000009ff14723e */ /* 0x080fe200020006ff */
[----:B------:R-:W-:Y:S01]  /*5010*/  LDS.U16 R162, [R158+0x4c08] ;  /* 0x004c08009ea27984 */ /* 0x000fe20000000400 */
[----:B------:R-:W-:-:S03]  /*5020*/  F2FP.F16.E4M3.UNPACK_B R9, R9.H1 ;  /* 0x00000009ff09723e */ /* 0x000fc600030006ff */
[----:B------:R1:W0:Y:S01]  /*5030*/  LDS.U16 R165, [R158+0x4808] ;  /* 0x004808009ea57984 */ /* 0x0002220000000400 */
[----:B--2---:R-:W-:Y:S01]  /*5040*/  PRMT R8, R8, 0x5410, R7 ;  /* 0x0000541008087816 */ /* 0x004fe20000000007 */
[--C-:B------:R-:W-:Y:S02]  /*5050*/  HADD2.F32 R153, -RZ, R20.reuse.H1_H1 ;  /* 0x30000014ff997230 */ /* 0x100fe40000004100 */
[----:B------:R-:W-:Y:S01]  /*5060*/  HADD2.F32 R159, -RZ, R9.H0_H0 ;  /* 0x20000009ff9f7230 */ /* 0x000fe20000004100 */
[-C--:B----4-:R-:W-:Y:S02]  /*5070*/  F2FP.F16.E4M3.UNPACK_B R6, R8.reuse ;  /* 0x00000008ff06723e */ /* 0x090fe400020006ff */
[----:B------:R-:W-:Y:S01]  /*5080*/  F2FP.F16.E4M3.UNPACK_B R8, R8.H1 ;  /* 0x00000008ff08723e */ /* 0x000fe200030006ff */
[----:B-1----:R-:W-:Y:S01]  /*5090*/  HADD2.F32 R158, -RZ, R20.H0_H0 ;  /* 0x20000014ff9e7230 */ /* 0x002fe20000004100 */
[----:B---3--:R-:W-:Y:S01]  /*50a0*/  PRMT R12, R12, 0x5410, R11 ;  /* 0x000054100c0c7816 */ /* 0x008fe2000000000b */
[----:B------:R-:W-:-:S03]  /*50b0*/  HADD2.F32 R156, -RZ, R6.H0_H0 ;  /* 0x20000006ff9c7230 */ /* 0x000fc60000004100 */
[-C--:B------:R-:W-:Y:S02]  /*50c0*/  F2FP.F16.E4M3.UNPACK_B R20, R12.reuse ;  /* 0x0000000cff14723e */ /* 0x080fe400020006ff */
[----:B------:R-:W-:Y:S02]  /*50d0*/  F2FP.F16.E4M3.UNPACK_B R12, R12.H1 ;  /* 0x0000000cff0c723e */ /* 0x000fe400030006ff */
[----:B------:R-:W-:Y:S01]  /*50e0*/  PRMT R14, R21, 0x5410, R14 ;  /* 0x00005410150e7816 */ /* 0x000fe2000000000e */
[----:B------:R-:W-:Y:S01]  /*50f0*/  HADD2.F32 R21, -RZ, R6.H1_H1 ;  /* 0x30000006ff157230 */ /* 0x000fe20000004100 */
[----:B------:R-:W-:Y:S01]  /*5100*/  F2FP.BF16.F32.PACK_AB R158, R153, R158 ;  /* 0x0000009e999e723e */ /* 0x000fe200000010ff */
[----:B------:R-:W-:Y:S02]  /*5110*/  HADD2.F32 R6, -RZ, R9.H1_H1 ;  /* 0x30000009ff067230 */ /* 0x000fe40000004100 */
[----:B------:R-:W-:Y:S01]  /*5120*/  HADD2.F32 R9, -RZ, R20.H1_H1 ;  /* 0x30000014ff097230 */ /* 0x000fe20000004100 */
[----:B------:R-:W-:-:S02]  /*5130*/  F2FP.BF16.F32.PACK_AB R156, R21, R156 ;  /* 0x0000009c159c723e */ /* 0x000fc400000010ff */
[----:B------:R-:W-:Y:S01]  /*5140*/  PRMT R11, R155, 0x5410, R152 ;  /* 0x000054109b0b7816 */ /* 0x000fe20000000098 */
[----:B------:R-:W-:Y:S01]  /*5150*/  HADD2.F32 R152, -RZ, R20.H0_H0 ;  /* 0x20000014ff987230 */ /* 0x000fe20000004100 */
[----:B------:R-:W-:Y:S01]  /*5160*/  F2FP.F16.E4M3.UNPACK_B R20, R14.H1 ;  /* 0x0000000eff14723e */ /* 0x000fe200030006ff */
[----:B------:R-:W-:Y:S01]  /*5170*/  HADD2.F32 R155, -RZ, R12.H1_H1 ;  /* 0x3000000cff9b7230 */ /* 0x000fe20000004100 */
[----:B------:R-:W-:Y:S02]  /*5180*/  F2FP.BF16.F32.PACK_AB R159, R6, R159 ;  /* 0x0000009f069f723e */ /* 0x000fe400000010ff */
[----:B------:R-:W-:Y:S01]  /*5190*/  F2FP.BF16.F32.PACK_AB R152, R9, R152 ;  /* 0x000000980998723e */ /* 0x000fe200000010ff */
[----:B------:R-:W-:Y:S01]  /*51a0*/  HADD2.F32 R164, -RZ, R20.H0_H0 ;  /* 0x20000014ffa47230 */ /* 0x000fe20000004100 */
[----:B0-----:R-:W-:Y:S01]  /*51b0*/  PRMT R7, R157, 0x5410, R154 ;  /* 0x000054109d077816 */ /* 0x001fe2000000009a */
[--C-:B------:R-:W-:Y:S01]  /*51c0*/  HADD2.F32 R157, -RZ, R8.reuse.H0_H0 ;  /* 0x20000008ff9d7230 */ /* 0x100fe20000004100 */
[----:B------:R-:W-:Y:S01]  /*51d0*/  F2FP.F16.E4M3.UNPACK_B R154, R14 ;  /* 0x0000000eff9a723e */ /* 0x000fe200020006ff */
[----:B------:R-:W-:-:S02]  /*51e0*/  HADD2.F32 R8, -RZ, R8.H1_H1 ;  /* 0x30000008ff087230 */ /* 0x000fc40000004100 */
[----:B------:R-:W-:Y:S02]  /*51f0*/  HADD2.F32 R14, -RZ, R12.H0_H0 ;  /* 0x2000000cff0e7230 */ /* 0x000fe40000004100 */
[--C-:B------:R-:W-:Y:S01]  /*5200*/  HADD2.F32 R12, -RZ, R154.reuse.H0_H0 ;  /* 0x2000009aff0c7230 */ /* 0x100fe20000004100 */
[----:B------:R-:W-:Y:S01]  /*5210*/  F2FP.BF16.F32.PACK_AB R157, R8, R157 ;  /* 0x0000009d089d723e */ /* 0x000fe200000010ff */
[----:B------:R-:W-:Y:S01]  /*5220*/  HADD2.F32 R167, -RZ, R154.H1_H1 ;  /* 0x3000009affa77230 */ /* 0x000fe20000004100 */
[----:B------:R-:W-:Y:S01]  /*5230*/  F2FP.BF16.F32.PACK_AB R153, R155, R14 ;  /* 0x0000000e9b99723e */ /* 0x000fe200000010ff */
[----:B------:R-:W-:Y:S01]  /*5240*/  HADD2.F32 R169, -RZ, R20.H1_H1 ;  /* 0x30000014ffa97230 */ /* 0x000fe20000004100 */
[----:B------:R-:W-:Y:S02]  /*5250*/  PRMT R8, R165, 0x5410, R162 ;  /* 0x00005410a5087816 */ /* 0x000fe400000000a2 */
[----:B------:R-:W-:Y:S02]  /*5260*/  F2FP.BF16.F32.PACK_AB R154, R167, R12 ;  /* 0x0000000ca79a723e */ /* 0x000fe400000010ff */
[----:B------:R-:W-:Y:S01]  /*5270*/  F2FP.BF16.F32.PACK_AB R155, R169, R164 ;  /* 0x000000a4a99b723e */ /* 0x000fe200000010ff */
[----:B------:R-:W-:Y:S06]  /*5280*/  @P1 BRA `(.L_x_32) ;  /* 0xffffffe0009c1947 */ /* 0x000fec000383ffff */
[----:B------:R-:W-:-:S07]  /*5290*/  IMAD.MOV.U32 R5, RZ, RZ, R163 ;  /* 0x000000ffff057224 */ /* 0x000fce00078e00a3 */
.L_x_25:
[----:B------:R-:W-:Y:S01]  /*52a0*/  ULEA UR4, UR6, UR4, 0xb ;  /* 0x0000000406047291 */ /* 0x000fe2000f8e583f */
[----:B------:R-:W-:Y:S01]  /*52b0*/  WARPGROUP.ARRIVE ;  /* 0x00000000000079c5 */ /* 0x000fe20000000000 */
[----:B------:R-:W-:Y:S01]  /*52c0*/  UMOV UR7, 0x40000040 ;  /* 0x4000004000077882 */ /* 0x000fe20000000000 */
[-C--:B------:R-:W-:Y:S01]  /*52d0*/  F2FP.F16.E4M3.UNPACK_B R4, R10.reuse ;  /* 0x0000000aff04723e */ /* 0x080fe200020006ff */
[----:B------:R-:W-:Y:S01]  /*52e0*/  UMOV UR11, 0x40000040 ;  /* 0x40000040000b7882 */ /* 0x000fe20000000000 */
[----:B------:R-:W-:Y:S02]  /*52f0*/  F2FP.F16.E4M3.UNPACK_B R10, R10.H1 ;  /* 0x0000000aff0a723e */ /* 0x000fe400030006ff */
[----:B------:R-:W-:Y:S01]  /*5300*/  UMOV UR6, UR4 ;  /* 0x0000000400067c82 */ /* 0x000fe20008000000 */
[-C--:B------:R-:W-:Y:S01]  /*5310*/  F2FP.F16.E4M3.UNPACK_B R6, R11.reuse ;  /* 0x0000000bff06723e */ /* 0x080fe200020006ff */
[----:B------:R-:W-:Y:S01]  /*5320*/  HGMMA.64x128x16.F32.BF16 R88, R156, gdesc[UR4], R88, gsb0 ;  /* 0x01e000049c587df0 */ /* 0x000fe20008001858 */
[----:B------:R-:W-:Y:S01]  /*5330*/  F2FP.F16.E4M3.UNPACK_B R11, R11.H1 ;  /* 0x0000000bff0b723e */ /* 0x000fe200030006ff */
[--C-:B------:R-:W-:Y:S01]  /*5340*/  HADD2.F32 R164, -RZ, R4.reuse.H0_H0 ;  /* 0x20000004ffa47230 */ /* 0x100fe20000004100 */
[----:B------:R-:W-:Y:S01]  /*5350*/  IADD3 R5, R0, R5, R15 ;  /* 0x0000000500057210 */ /* 0x000fe20007ffe00f */
[----:B------:R-:W-:-:S02]  /*5360*/  HADD2.F32 R9, -RZ, R4.H1_H1 ;  /* 0x30000004ff097230 */ /* 0x000fc40000004100 */
[--C-:B------:R-:W-:Y:S02]  /*5370*/  HADD2.F32 R165, -RZ, R10.reuse.H0_H0 ;  /* 0x2000000affa57230 */ /* 0x100fe40000004100 */
[----:B------:R-:W-:Y:S01]  /*5380*/  HADD2.F32 R10, -RZ, R10.H1_H1 ;  /* 0x3000000aff0a7230 */ /* 0x000fe20000004100 */
[----:B------:R-:W-:Y:S01]  /*5390*/  F2FP.BF16.F32.PACK_AB R164, R9, R164 ;  /* 0x000000a409a4723e */ /* 0x000fe200000010ff */
[--C-:B------:R-:W-:Y:S02]  /*53a0*/  HADD2.F32 R166, -RZ, R6.reuse.H0_H0 ;  /* 0x20000006ffa67230 */ /* 0x100fe40000004100 */
[----:B------:R-:W-:Y:S01]  /*53b0*/  HADD2.F32 R21, -RZ, R6.H1_H1 ;  /* 0x30000006ff157230 */ /* 0x000fe20000004100 */
[----:B------:R-:W-:Y:S01]  /*53c0*/  F2FP.BF16.F32.PACK_AB R165, R10, R165 ;  /* 0x000000a50aa5723e */ /* 0x000fe200000010ff */
[--C-:B------:R-:W-:Y:S01]  /*53d0*/  HADD2.F32 R167, -RZ, R11.reuse.H0_H0 ;  /* 0x2000000bffa77230 */ /* 0x100fe20000004100 */
[----:B------:R-:W-:Y:S01]  /*53e0*/  F2FP.F16.E4M3.UNPACK_B R6, R8 ;  /* 0x00000008ff06723e */ /* 0x000fe200020006ff */
[----:B------:R-:W-:Y:S01]  /*53f0*/  HADD2.F32 R4, -RZ, R11.H1_H1 ;  /* 0x3000000bff047230 */ /* 0x000fe20000004100 */
[----:B------:R-:W-:-:S02]  /*5400*/  F2FP.BF16.F32.PACK_AB R166, R21, R166 ;  /* 0x000000a615a6723e */ /* 0x000fc400000010ff */
[----:B------:R-:W-:Y:S02]  /*5410*/  F2FP.F16.E4M3.UNPACK_B R8, R8.H1 ;  /* 0x00000008ff08723e */ /* 0x000fe400030006ff */
[----:B------:R-:W-:Y:S02]  /*5420*/  F2FP.BF16.F32.PACK_AB R167, R4, R167 ;  /* 0x000000a704a7723e */ /* 0x000fe400000010ff */
[-C--:B------:R-:W-:Y:S02]  /*5430*/  F2FP.F16.E4M3.UNPACK_B R4, R7.reuse ;  /* 0x00000007ff04723e */ /* 0x080fe400020006ff */
[----:B------:R-:W-:-:S03]  /*5440*/  F2FP.F16.E4M3.UNPACK_B R7, R7.H1 ;  /* 0x00000007ff07723e */ /* 0x000fc600030006ff */
[----:B------:R-:W-:Y:S01]  /*5450*/  HADD2.F32 R9, -RZ, R4.H1_H1 ;  /* 0x30000004ff097230 */ /* 0x000fe20000004100 */
[----:B------:R-:W-:Y:S02]  /*5460*/  WARPGROUP.DEPBAR.LE gsb0, 0x0 ;  /* 0x00008000000079c5 */ /* 0x000fe40000010000 */
[----:B------:R-:W-:-:S06]  /*5470*/  WARPGROUP.ARRIVE ;  /* 0x00000000000079c5 */ /* 0x000fcc0000000000 */
[----:B------:R-:W-:Y:S01]  /*5480*/  HGMMA.64x128x16.F32.BF16 R24, R152, gdesc[UR4], R24, gsb0 ;  /* 0x01e0000498187df0 */ /* 0x000fe20008001818 */
[----:B------:R-:W-:Y:S02]  /*5490*/  UIADD3 UR6, UR4, 0x2, URZ ;  /* 0x0000000204067890 */ /* 0x000fe4000fffe03f */
[----:B------:R-:W0:Y:S05]  /*54a0*/  S2UR UR7, SR_CgaCtaId ;  /* 0x00000000000779c3 */ /* 0x000e2a0000008800 */
[----:B------:R-:W-:Y:S01]  /*54b0*/  UMOV UR10, UR6 ;  /* 0x00000006000a7c82 */ /* 0x000fe20008000000 */
[----:B------:R-:W-:Y:S02]  /*54c0*/  UMOV UR6, 0x400 ;  /* 0x0000040000067882 */ /* 0x000fe40000000000 */
[----:B0-----:R-:W-:-:S02]  /*54d0*/  ULEA UR7, UR7, UR6, 0x18 ;  /* 0x0000000607077291 */ /* 0x001fc4000f8ec03f */
        /* <DEDUP_REMOVED lines=12> */
[----:B------:R-:W-:Y:S01]  /*55a0*/  HADD2.F32 R7, -RZ, R6.H1_H1 ;  /* 0x30000006ff077230 */ /* 0x000fe20000004100 */
[C---:B------:R-:W-:Y:S01]  /*55b0*/  IADD3 R4, R0.reuse, UR8, R15 ;  /* 0x0000000800047c10 */ /* 0x040fe2000fffe00f */
[----:B------:R-:W-:Y:S01]  /*55c0*/  HADD2.F32 R8, -RZ, R8.H1_H1 ;  /* 0x30000008ff087230 */ /* 0x000fe20000004100 */
[----:B------:R-:W-:Y:S02]  /*55d0*/  IADD3 R0, R0, UR8, R13 ;  /* 0x0000000800007c10 */ /* 0x000fe4000fffe00d */
        /* <DEDUP_REMOVED lines=8> */
[----:B------:R-:W-:Y:S04]  /*5660*/  LDS.U16 R6, [R4+UR7+0xc00] ;  /* 0x000c000704067984 */ /* 0x000fe80008000400 */
[----:B------:R-:W0:Y:S04]  /*5670*/  LDS.U16 R7, [R4+UR7+0x800] ;  /* 0x0008000704077984 */ /* 0x000e280008000400 */
[----:B------:R-:W-:Y:S04]  /*5680*/  LDS.U16 R8, [R4+UR7+0xc08] ;  /* 0x000c080704087984 */ /* 0x000fe80008000400 */
[----:B------:R-:W1:Y:S04]  /*5690*/  LDS.U16 R9, [R4+UR7+0x808] ;  /* 0x0008080704097984 */ /* 0x000e680008000400 */
[----:B------:R-:W-:Y:S04]  /*56a0*/  LDS.U16 R10, [R4+UR7+0x4c00] ;  /* 0x004c0007040a7984 */ /* 0x000fe80008000400 */
[----:B------:R-:W2:Y:S04]  /*56b0*/  LDS.U16 R11, [R4+UR7+0x4800] ;  /* 0x00480007040b7984 */ /* 0x000ea80008000400 */
[----:B------:R-:W-:Y:S04]  /*56c0*/  LDS.U16 R12, [R4+UR7+0x4c08] ;  /* 0x004c0807040c7984 */ /* 0x000fe80008000400 */
[----:B------:R3:W4:Y:S01]  /*56d0*/  LDS.U16 R21, [R4+UR7+0x4808] ;  /* 0x0048080704157984 */ /* 0x0007220008000400 */
[----:B0-----:R-:W-:-:S04]  /*56e0*/  PRMT R6, R7, 0x5410, R6 ;  /* 0x0000541007067816 */ /* 0x001fc80000000006 */
[-C--:B------:R-:W-:Y:S02]  /*56f0*/  F2FP.F16.E4M3.UNPACK_B R7, R6.reuse ;  /* 0x00000006ff07723e */ /* 0x080fe400020006ff */
[----:B------:R-:W-:Y:S02]  /*5700*/  F2FP.F16.E4M3.UNPACK_B R6, R6.H1 ;  /* 0x00000006ff06723e */ /* 0x000fe400030006ff */
[----:B-1----:R-:W-:Y:S01]  /*5710*/  PRMT R8, R9, 0x5410, R8 ;  /* 0x0000541009087816 */ /* 0x002fe20000000008 */
[--C-:B------:R-:W-:Y:S02]  /*5720*/  HADD2.F32 R164, -RZ, R7.reuse.H0_H0 ;  /* 0x20000007ffa47230 */ /* 0x100fe40000004100 */
[--C-:B------:R-:W-:Y:S01]  /*5730*/  HADD2.F32 R165, -RZ, R6.reuse.H0_H0 ;  /* 0x20000006ffa57230 */ /* 0x100fe20000004100 */
[-C--:B------:R-:W-:Y:S01]  /*5740*/  F2FP.F16.E4M3.UNPACK_B R9, R8.reuse ;  /* 0x00000008ff09723e */ /* 0x080fe200020006ff */
[----:B------:R-:W-:Y:S01]  /*5750*/  HADD2.F32 R7, -RZ, R7.H1_H1 ;  /* 0x30000007ff077230 */ /* 0x000fe20000004100 */
[----:B------:R-:W-:Y:S01]  /*5760*/  F2FP.F16.E4M3.UNPACK_B R8, R8.H1 ;  /* 0x00000008ff08723e */ /* 0x000fe200030006ff */
[----:B------:R-:W-:Y:S01]  /*5770*/  HADD2.F32 R6, -RZ, R6.H1_H1 ;  /* 0x30000006ff067230 */ /* 0x000fe20000004100 */
[----:B--2---:R-:W-:Y:S01]  /*5780*/  PRMT R10, R11, 0x5410, R10 ;  /* 0x000054100b0a7816 */ /* 0x004fe2000000000a */
[--C-:B------:R-:W-:Y:S01]  /*5790*/  HADD2.F32 R166, -RZ, R9.reuse.H0_H0 ;  /* 0x20000009ffa67230 */ /* 0x100fe20000004100 */
[----:B------:R-:W-:Y:S01]  /*57a0*/  F2FP.BF16.F32.PACK_AB R164, R7, R164 ;  /* 0x000000a407a4723e */ /* 0x000fe200000010ff */
[--C-:B------:R-:W-:Y:S01]  /*57b0*/  HADD2.F32 R167, -RZ, R8.reuse.H0_H0 ;  /* 0x20000008ffa77230 */ /* 0x100fe20000004100 */
[----:B------:R-:W-:Y:S01]  /*57c0*/  F2FP.BF16.F32.PACK_AB R165, R6, R165 ;  /* 0x000000a506a5723e */ /* 0x000fe200000010ff */
[----:B------:R-:W-:Y:S01]  /*57d0*/  HADD2.F32 R9, -RZ, R9.H1_H1 ;  /* 0x30000009ff097230 */ /* 0x000fe20000004100 */
[----:B---3--:R-:W-:Y:S01]  /*57e0*/  F2FP.F16.E4M3.UNPACK_B R4, R10 ;  /* 0x0000000aff04723e */ /* 0x008fe200020006ff */
[----:B------:R-:W-:Y:S01]  /*57f0*/  HADD2.F32 R8, -RZ, R8.H1_H1 ;  /* 0x30000008ff087230 */ /* 0x000fe20000004100 */
[----:B----4-:R-:W-:-:S02]  /*5800*/  PRMT R12, R21, 0x5410, R12 ;  /* 0x00005410150c7816 */ /* 0x010fc4000000000c */
[----:B------:R-:W-:Y:S01]  /*5810*/  F2FP.BF16.F32.PACK_AB R166, R9, R166 ;  /* 0x000000a609a6723e */ /* 0x000fe200000010ff */
[----:B------:R-:W-:Y:S01]  /*5820*/  HADD2.F32 R7, -RZ, R4.H1_H1 ;  /* 0x30000004ff077230 */ /* 0x000fe20000004100 */
[----:B------:R-:W-:Y:S02]  /*5830*/  F2FP.BF16.F32.PACK_AB R167, R8, R167 ;  /* 0x000000a708a7723e */ /* 0x000fe400000010ff */
[----:B------:R-:W-:Y:S02]  /*5840*/  F2FP.F16.E4M3.UNPACK_B R6, R12 ;  /* 0x0000000cff06723e */ /* 0x000fe400020006ff */
        /* <DEDUP_REMOVED lines=29> */
[----:B------:R-:W3:Y:S01]  /*5a20*/  LDS.U16 R21, [R5+UR7+0x4808] ;  /* 0x0048080705157984 */ /* 0x000ee20008000400 */
        /* <DEDUP_REMOVED lines=16> */
[----:B------:R-:W-:Y:S01]  /*5b30*/  F2FP.F16.E4M3.UNPACK_B R4, R8 ;  /* 0x00000008ff04723e */ /* 0x000fe200020006ff */
[----:B------:R-:W-:Y:S01]  /*5b40*/  HADD2.F32 R6, -RZ, R6.H1_H1 ;  /* 0x30000006ff067230 */ /* 0x000fe20000004100 */
[----:B---3--:R-:W-:-:S02]  /*5b50*/  PRMT R10, R21, 0x5410, R10 ;  /* 0x00005410150a7816 */ /* 0x008fc4000000000a */
        /* <DEDUP_REMOVED lines=72> */
[----:B------:R-:W-:Y:S01]  /*5fe0*/  F2FP.BF16.F32.PACK_AB R167, R10, R167 ;  /* 0x000000a70aa7723e */ /* 0x000fe200000010ff */
[----:B------:R-:W-:-:S03]  /*5ff0*/  VIADD R10, R0, UR7 ;  /* 0x00000007000a7c36 */ /* 0x000fc60008000000 */
[----:B------:R-:W-:Y:S01]  /*6000*/  WARPGROUP.ARRIVE ;  /* 0x00000000000079c5 */ /* 0x000fe20000000000 */
[--C-:B------:R-:W-:Y:S02]  /*6010*/  IMAD.IADD R12, R3, 0x1, R10.reuse ;  /* 0x00000001030c7824 */ /* 0x100fe400078e020a */
[----:B------:R-:W-:-:S03]  /*6020*/  IMAD.IADD R10, R15, 0x1, R10 ;  /* 0x000000010f0a7824 */ /* 0x000fc600078e020a */
        /* <DEDUP_REMOVED lines=13> */
[----:B------:R3:W4:Y:S02]  /*6100*/  LDS.U16 R9, [R12+0x4808] ;  /* 0x004808000c097984 */ /* 0x0007240000000400 */
[----:B---3--:R-:W-:Y:S01]  /*6110*/  IMAD.IADD R12, R15, 0x1, R12 ;  /* 0x000000010f0c7824 */ /* 0x008fe200078e020c */
        /* <DEDUP_REMOVED lines=148> */
.L_x_33:
        /* <DEDUP_REMOVED lines=8> */
.L_x_24:
[----:B------:R-:W-:Y:S05]  /*6ae0*/  @!P0 BRA `(.L_x_34) ;  /* 0x0000000000048947 */ /* 0x000fea0003800000 */
[----:B------:R-:W-:Y:S01]  /*6af0*/  BPT.TRAP 0x1 ;  /* 0x000000040000795c */ /* 0x000fe20000300000 */
.L_x_34:
[----:B------:R-:W0:Y:S01]  /*6b00*/  S2UR UR7, SR_CgaCtaId ;  /* 0x00000000000779c3 */ /* 0x000e220000008800 */
[----:B------:R-:W-:Y:S02]  /*6b10*/  UIADD3 UR39, UR40, UR39, URZ ;  /* 0x0000002728277290 */ /* 0x000fe4000fffe03f */
[----:B------:R-:W-:Y:S02]  /*6b20*/  UISETP.GT.U32.AND UP0, UPT, UR42, 0x1, UPT ;  /* 0x000000012a00788c */ /* 0x000fe4000bf04070 */
[----:B------:R-:W-:-:S04]  /*6b30*/  UIADD3 UR6, UR39, -0x1, URZ ;  /* 0xffffffff27067890 */ /* 0x000fc8000fffe03f */
[----:B------:R-:W-:Y:S01]  /*6b40*/  UIMAD.WIDE.U32 UR4, UR6, -0x55555555, URZ ;  /* 0xaaaaaaab060478a5 */ /* 0x000fe2000f8e003f */
[----:B------:R-:W-:-:S03]  /*6b50*/  PLOP3.LUT P0, PT, PT, PT, UP0, 0x80, 0x0 ;  /* 0x000000000000781c */ /* 0x000fc60003f0f008 */
[----:B------:R-:W-:-:S03]  /*6b60*/  USHF.R.U32.HI UR4, URZ, 0x1, UR5 ;  /* 0x000000013f047899 */ /* 0x000fc60008011605 */
[----:B------:R-:W-:Y:S01]  /*6b70*/  UMOV UR5, 0x400 ;  /* 0x0000040000057882 */ /* 0x000fe20000000000 */
[----:B------:R-:W-:Y:S02]  /*6b80*/  UIMAD UR6, UR4, -0x3, UR6 ;  /* 0xfffffffd040678a4 */ /* 0x000fe4000f8e0206 */
[----:B0-----:R-:W-:-:S04]  /*6b90*/  ULEA UR5, UR7, UR5, 0x18 ;  /* 0x0000000507057291 */ /* 0x001fc8000f8ec03f */
[----:B------:R-:W-:-:S04]  /*6ba0*/  ULEA UR6, UR6, UR5, 0x3 ;  /* 0x0000000506067291 */ /* 0x000fc8000f8e183f */
[----:B------:R-:W-:-:S04]  /*6bb0*/  UIADD3 UR6, UR6, 0x18, URZ ;  /* 0x0000001806067890 */ /* 0x000fc8000fffe03f */
[----:B------:R-:W-:-:S09]  /*6bc0*/  UPRMT UR6, URZ, 0x654, UR6 ;  /* 0x000006543f067896 */ /* 0x000fd20008000006 */
[----:B------:R-:W-:Y:S01]  /*6bd0*/  SYNCS.ARRIVE.TRANS64.RED.A1T0 RZ, [UR6], RZ ;  /* 0x000000ffffff79a7 */ /* 0x000fe20008100406 */
[----:B------:R-:W-:Y:S05]  /*6be0*/  @P0 BRA `(.L_x_35) ;  /* 0x0000000000040947 */ /* 0x000fea0003800000 */
[----:B------:R-:W-:Y:S01]  /*6bf0*/  BPT.TRAP 0x1 ;  /* 0x000000040000795c */ /* 0x000fe20000300000 */
.L_x_35:
[----:B------:R-:W0:Y:S01]  /*6c00*/  LDC R6, c[0x0][0x288] ;  /* 0x0000a200ff067b82 */ /* 0x000e220000000800 */
[----:B------:R-:W-:Y:S01]  /*6c10*/  LOP3.LUT R4, R18, 0x60, RZ, 0xc0, !PT ;  /* 0x0000006012047812 */ /* 0x000fe200078ec0ff */
[----:B------:R-:W-:Y:S01]  /*6c20*/  IMAD.SHL.U32 R11, R19, 0x80, RZ ;  /* 0x00000080130b7824 */ /* 0x000fe200078e00ff */
[----:B------:R-:W-:Y:S01]  /*6c30*/  LOP3.LUT R0, R23, 0x1, RZ, 0xc0, !PT ;  /* 0x0000000117007812 */ /* 0x000fe200078ec0ff */
[----:B------:R-:W-:Y:S01]  /*6c40*/  IMAD.SHL.U32 R13, R22, 0x100, RZ ;  /* 0x00000100160d7824 */ /* 0x000fe200078e00ff */
[----:B------:R-:W-:Y:S01]  /*6c50*/  SHF.R.U32.HI R3, RZ, 0x2, R18 ;  /* 0x00000002ff037819 */ /* 0x000fe20000011612 */
[----:B------:R-:W-:Y:S01]  /*6c60*/  UISETP.GT.U32.AND UP0, UPT, UR39, 0x2, UPT ;  /* 0x000000022700788c */ /* 0x000fe2000bf04070 */
[----:B------:R-:W-:Y:S01]  /*6c70*/  SHF.R.U32.HI R10, RZ, 0x1, R4 ;  /* 0x00000001ff0a7819 */ /* 0x000fe20000011604 */
[----:B------:R-:W-:Y:S01]  /*6c80*/  IMAD.SHL.U32 R4, R0, 0x40, RZ ;  /* 0x0000004000047824 */ /* 0x000fe200078e00ff */
[----:B------:R-:W-:Y:S01]  /*6c90*/  LOP3.LUT R3, R3, 0x7, RZ, 0xc0, !PT ;  /* 0x0000000703037812 */ /* 0x000fe200078ec0ff */
[----:B------:R-:W-:Y:S01]  /*6ca0*/  USHF.R.S32.HI UR11, URZ, 0x1f, UR41 ;  /* 0x0000001f3f0b7899 */ /* 0x000fe20008011429 */
[----:B------:R-:W-:-:S02]  /*6cb0*/  ULDC UR10, c[0x0][0x284] ;  /* 0x0000a100000a7ab9 */ /* 0x000fc40000000800 */
[--C-:B------:R-:W-:Y:S01]  /*6cc0*/  IADD3 R5, RZ, -R10, -R3.reuse ;  /* 0x8000000aff057210 */ /* 0x100fe20007ffe803 */
[----:B------:R-:W-:Y:S01]  /*6cd0*/  ULDC.64 UR8, c[0x0][0x7d0] ;  /* 0x0001f40000087ab9 */ /* 0x000fe20000000a00 */
[----:B------:R-:W-:Y:S01]  /*6ce0*/  LOP3.LUT R3, R4, 0x40, R3, 0xe2, !PT ;  /* 0x0000004004037812 */ /* 0x000fe200078ee203 */
[----:B------:R-:W-:Y:S01]  /*6cf0*/  IMAD.SHL.U32 R4, R18, 0x2, RZ ;  /* 0x0000000212047824 */ /* 0x000fe200078e00ff */
[----:B------:R-:W-:Y:S01]  /*6d00*/  UISETP.LT.U32.AND UP0, UPT, UR40, 0x3, UP0 ;  /* 0x000000032800788c */ /* 0x000fe20008701070 */
[----:B------:R-:W-:Y:S01]  /*6d10*/  IMAD R12, R0, -0x40, R5 ;  /* 0xffffffc0000c7824 */ /* 0x000fe200078e0205 */
[----:B------:R-:W-:Y:S01]  /*6d20*/  LOP3.LUT R0, R18, 0x3, RZ, 0xc0, !PT ;  /* 0x0000000312007812 */ /* 0x000fe200078ec0ff */
[----:B------:R-:W-:Y:S01]  /*6d30*/  UISETP.GE.U32.AND UP1, UPT, UR40, 0x3, UPT ;  /* 0x000000032800788c */ /* 0x000fe2000bf26070 */
[C---:B------:R-:W-:Y:S01]  /*6d40*/  LOP3.LUT R4, R11.reuse, 0x6, R4, 0xf8, !PT ;  /* 0x000000060b047812 */ /* 0x040fe200078ef804 */
[----:B------:R-:W-:Y:S01]  /*6d50*/  UIMAD.WIDE.U32 UR4, UR39, -0x55555555, URZ ;  /* 0xaaaaaaab270478a5 */ /* 0x000fe2000f8e003f */
[----:B------:R-:W-:Y:S01]  /*6d60*/  IMAD.U32 R9, RZ, RZ, UR8 ;  /* 0x00000008ff097e24 */ /* 0x000fe2000f8e00ff */
[----:B0-----:R-:W-:Y:S01]  /*6d70*/  ISETP.GE.AND P0, PT, R11, R6, PT ;  /* 0x000000060b00720c */ /* 0x001fe20003f06270 */
[----:B------:R-:W-:Y:S01]  /*6d80*/  UIMAD UR4, UR11, UR8, URZ ;  /* 0x000000080b0472a4 */ /* 0x000fe2000f8e023f */
[----:B------:R-:W-:Y:S01]  /*6d90*/  SHF.R.S32.HI R5, RZ, 0x1f, R4 ;  /* 0x0000001fff057819 */ /* 0x000fe20000011404 */
[----:B------:R-:W-:Y:S01]  /*6da0*/  USEL UR7, URZ, 0x1, !UP0 ;  /* 0x000000013f077887 */ /* 0x000fe2000c000000 */
[----:B------:R-:W-:Y:S01]  /*6db0*/  ISETP.GE.OR P0, PT, R13, UR10, P0 ;  /* 0x0000000a0d007c0c */ /* 0x000fe20008706670 */
[----:B------:R-:W-:Y:S01]  /*6dc0*/  IMAD R0, R0, -0x2, R6 ;  /* 0xfffffffe00007824 */ /* 0x000fe200078e0206 */
[----:B------:R-:W-:Y:S01]  /*6dd0*/  UIMAD UR6, UR41, UR9, UR4 ;  /* 0x00000009290672a4 */ /* 0x000fe2000f8e0204 */
[----:B------:R-:W-:Y:S01]  /*6de0*/  IMAD.WIDE R6, R22, 0x100, RZ ;  /* 0x0000010016067825 */ /* 0x000fe200078e02ff */
[----:B------:R-:W-:-:S02]  /*6df0*/  USHF.R.U32.HI UR4, URZ, 0x1, UR5 ;  /* 0x000000013f047899 */ /* 0x000fc40008011605 */
[----:B------:R-:W-:Y:S01]  /*6e00*/  ULOP3.LUT UR38, UR38, UR7, URZ, 0x3c, !UPT ;  /* 0x0000000726267292 */ /* 0x000fe2000f8e3c3f */
[----:B------:R-:W-:Y:S01]  /*6e10*/  IMAD.WIDE.U32 R8, R9, UR41, R4 ;  /* 0x0000002909087c25 */ /* 0x000fe2000f8e0004 */
[----:B------:R-:W-:Y:S01]  /*6e20*/  LOP3.LUT R19, R6, R3, R10, 0xfe, !PT ;  /* 0x0000000306137212 */ /* 0x000fe200078efe0a */
[----:B------:R-:W-:Y:S01]  /*6e30*/  UIMAD UR39, UR4, -0x3, UR39 ;  /* 0xfffffffd042778a4 */ /* 0x000fe2000f8e0227 */
[----:B------:R-:W-:Y:S01]  /*6e40*/  IADD3 R3, -R13, UR10, R12 ;  /* 0x0000000a0d037c10 */ /* 0x000fe2000fffe10c */
[----:B------:R-:W-:Y:S01]  /*6e50*/  @UP1 ULOP3.LUT UR38, UR38, 0x1, UR4, 0x78, !UPT ;  /* 0x0000000126261892 */ /* 0x000fe2000f8e7804 */
[----:B------:R-:W-:Y:S02]  /*6e60*/  VIADD R9, R9, UR6 ;  /* 0x0000000609097c36 */ /* 0x000fe40008000000 */
[----:B------:R-:W-:Y:S02]  /*6e70*/  IMAD.IADD R0, R0, 0x1, -R11 ;  /* 0x0000000100007824 */ /* 0x000fe400078e0a0b */
[----:B------:R-:W-:Y:S01]  /*6e80*/  IMAD.MOV.U32 R22, RZ, RZ, -0x1 ;  /* 0xffffffffff167424 */ /* 0x000fe200078e00ff */
[----:B------:R-:W-:Y:S06]  /*6e90*/  @P0 BRA `(.L_x_36) ;  /* 0x0000008400800947 */ /* 0x000fec0003800000 */
[----:B-----5:R-:W-:Y:S01]  /*6ea0*/  FSETP.NEU.AND P1, PT, R160, RZ, PT ;  /* 0x000000ffa000720b */ /* 0x020fe20003f2d000 */
[----:B------:R-:W-:Y:S01]  /*6eb0*/  ULDC.64 UR4, c[0x0][0x7c8] ;  /* 0x0001f20000047ab9 */ /* 0x000fe20000000a00 */
[----:B------:R-:W-:Y:S01]  /*6ec0*/  ISETP.GT.AND P3, PT, R3, RZ, PT ;  /* 0x000000ff0300720c */ /* 0x000fe20003f64270 */
[----:B------:R-:W-:Y:S01]  /*6ed0*/  IMAD R10, R7, UR4, RZ ;  /* 0x00000004070a7c24 */ /* 0x000fe2000f8e02ff */
[----:B------:R-:W-:Y:S01]  /*6ee0*/  BSSY B0, `(.L_x_36) ;  /* 0x000085b000007945 */ /* 0x000fe20003800000 */
[----:B------:R-:W-:Y:S01]  /*6ef0*/  IMAD.WIDE.U32 R158, R19, UR4, R8 ;  /* 0x00000004139e7c25 */ /* 0x000fe2000f8e0008 */
[----:B------:R-:W-:-:S03]  /*6f00*/  ISETP.GT.AND P0, PT, R0, RZ, P3 ;  /* 0x000000ff0000720c */ /* 0x000fc60001f04270 */
[----:B------:R-:W-:-:S04]  /*6f10*/  IMAD R9, R19, UR5, R10 ;  /* 0x0000000513097c24 */ /* 0x000fc8000f8e020a */
[----:B------:R-:W-:Y:S01]  /*6f20*/  IMAD.IADD R163, R159, 0x1, R9 ;  /* 0x000000019fa37824 */ /* 0x000fe200078e0209 */
[----:B------:R-:W-:Y:S06]  /*6f30*/  @!P1 BRA `(.L_x_37) ;  /* 0x0000006000289947 */ /* 0x000fec0003800000 */
[----:B------:R-:W0:Y:S01]  /*6f40*/  LDC.64 R10, c[0x0][0x7b8] ;  /* 0x0001ee00ff0a7b82 */ /* 0x000e220000000a00 */
[----:B------:R-:W-:-:S07]  /*6f50*/  ULDC.64 UR6, c[0x0][0x7c0] ;  /* 0x0001f00000067ab9 */ /* 0x000fce0000000a00 */
[----:B------:R-:W1:Y:S08]  /*6f60*/  LDC.64 R12, c[0x0][0x7b0] ;  /* 0x0001ec00ff0c7b82 */ /* 0x000e700000000a00 */
[----:B------:R-:W2:Y:S01]  /*6f70*/  LDC.64 R8, c[0x0][0x7a8] ;  /* 0x0001ea00ff087b82 */ /* 0x000ea20000000a00 */
[----:B0-----:R-:W-:-:S04]  /*6f80*/  IMAD R14, R10, UR11, RZ ;  /* 0x0000000b0a0e7c24 */ /* 0x001fc8000f8e02ff */
[----:B------:R-:W-:Y:S02]  /*6f90*/  IMAD R11, R11, UR41, R14 ;  /* 0x000000290b0b7c24 */ /* 0x000fe4000f8e020e */
[----:B------:R-:W-:-:S04]  /*6fa0*/  IMAD.WIDE.U32 R14, R10, UR41, R4 ;  /* 0x000000290a0e7c25 */ /* 0x000fc8000f8e0004 */
[----:B-1----:R-:W-:Y:S02]  /*6fb0*/  IMAD R20, R7, R12, RZ ;  /* 0x0000000c07147224 */ /* 0x002fe400078e02ff */
[----:B------:R-:W-:Y:S02]  /*6fc0*/  IMAD.IADD R21, R15, 0x1, R11 ;  /* 0x000000010f157824 */ /* 0x000fe400078e020b */
[----:B------:R-:W-:Y:S02]  /*6fd0*/  IMAD R165, R19, R13, R20 ;  /* 0x0000000d13a57224 */ /* 0x000fe400078e0214 */
[----:B------:R-:W-:-:S04]  /*6fe0*/  IMAD.MOV.U32 R20, RZ, RZ, R14 ;  /* 0x000000ffff147224 */ /* 0x000fc800078e000e */
[----:B------:R-:W-:-:S04]  /*6ff0*/  IMAD.WIDE.U32 R152, R19, R12, R20 ;  /* 0x0000000c13987225 */ /* 0x000fc800078e0014 */
[----:B------:R-:W-:Y:S01]  /*7000*/  IMAD.IADD R153, R153, 0x1, R165 ;  /* 0x0000000199997824 */ /* 0x000fe200078e02a5 */
[----:B--2---:R-:W-:-:S04]  /*7010*/  LEA R154, P1, R152, R8, 0x1 ;  /* 0x00000008989a7211 */ /* 0x004fc800078208ff */
[----:B------:R-:W-:-:S05]  /*7020*/  LEA.HI.X R155, R152, R9, R153, 0x1, P1 ;  /* 0x00000009989b7211 */ /* 0x000fca00008f0c99 */
[----:B------:R0:W2:Y:S01]  /*7030*/  @P0 LDG.E.LTC128B.U16 R159, desc[UR36][R154.64] ;  /* 0x000000249a9f0981 */ /* 0x0000a2000c1e1520 */
[----:B------:R-:W-:Y:S01]  /*7040*/  LEA R152, P1, R158, UR6, 0x1 ;  /* 0x000000069e987c11 */ /* 0x000fe2000f8208ff */
[----:B------:R-:W-:Y:S01]  /*7050*/  IMAD.WIDE.U32 R156, R19, R12, R4 ;  /* 0x0000000c139c7225 */ /* 0x000fe200078e0004 */
[----:B------:R-:W-:Y:S03]  /*7060*/  BSSY B1, `(.L_x_38) ;  /* 0x0000012000017945 */ /* 0x000fe60003800000 */
[----:B------:R-:W-:Y:S02]  /*7070*/  IMAD.IADD R157, R165, 0x1, R157 ;  /* 0x00000001a59d7824 */ /* 0x000fe400078e029d */
[----:B------:R-:W-:-:S03]  /*7080*/  IMAD.WIDE.U32 R156, R10, UR41, R156 ;  /* 0x000000290a9c7c25 */ /* 0x000fc6000f8e009c */
[----:B0-----:R-:W-:Y:S01]  /*7090*/  LEA R154, P2, R156, R8, 0x1 ;  /* 0x000000089c9a7211 */ /* 0x001fe200078408ff */
[----:B--2---:R-:W-:-:S04]  /*70a0*/  IMAD.U32 R153, R159, 0x10000, RZ ;  /* 0x000100009f997824 */ /* 0x004fc800078e00ff */
[----:B------:R-:W-:-:S04]  /*70b0*/  FMUL R153, R153, R160 ;  /* 0x000000a099997220 */ /* 0x000fc80000400000 */
[----:B------:R-:W-:Y:S01]  /*70c0*/  FFMA R153, R88, R161, R153 ;  /* 0x000000a158997223 */ /* 0x000fe20000000099 */
[----:B------:R-:W-:-:S04]  /*70d0*/  IMAD.IADD R88, R11, 0x1, R157 ;  /* 0x000000010b587824 */ /* 0x000fc800078e029d */
[----:B------:R-:W-:Y:S02]  /*70e0*/  F2FP.BF16.F32.PACK_AB R155, RZ, R153 ;  /* 0x00000099ff9b723e */ /* 0x000fe400000010ff */
[----:B------:R-:W-:Y:S02]  /*70f0*/  LEA.HI.X R153, R158, UR7, R163, 0x1, P1 ;  /* 0x000000079e997c11 */ /* 0x000fe400088f0ca3 */
[----:B------:R-:W-:Y:S02]  /*7100*/  ISETP.GT.AND P1, PT, R0, 0x1, P3 ;  /* 0x000000010000780c */ /* 0x000fe40001f24270 */
[----:B------:R-:W-:Y:S02]  /*7110*/  PRMT R157, R155, 0x7610, R157 ;  /* 0x000076109b9d7816 */ /* 0x000fe4000000009d */
[----:B------:R-:W-:Y:S01]  /*7120*/  LEA.HI.X R155, R156, R9, R88, 0x1, P2 ;  /* 0x000000099c9b7211 */ /* 0x000fe200010f0c58 */
[C---:B------:R-:W-:Y:S02]  /*7130*/  IMAD.SHL.U32 R156, R12.reuse, 0x8, RZ ;  /* 0x000000080c9c7824 */ /* 0x040fe400078e00ff */
[----:B------:R0:W-:Y:S02]  /*7140*/  @P0 STG.E.U16 desc[UR36][R152.64], R157 ;  /* 0x0000009d98000986 */ /* 0x0001e4000c101524 */
[----:B0-----:R-:W-:-:S04]  /*7150*/  SHF.L.U64.HI R157, R12, 0x3, R13 ;  /* 0x000000030c9d7819 */ /* 0x001fc8000001020d */
[----:B------:R-:W-:Y:S05]  /*7160*/  @!P1 BRA `(.L_x_39) ;  /* 0x0000000000049947 */ /* 0x000fea0003800000 */
[----:B------:R0:W5:Y:S02]  /*7170*/  LDG.E.LTC128B.U16 R159, desc[UR36][R154.64+0x2] ;  /* 0x000002249a9f7981 */ /* 0x000164000c1e1520 */
.L_x_39:
[----:B------:R-:W-:Y:S05]  /*7180*/  BSYNC B1 ;  /* 0x0000000000017941 */ /* 0x000fea0003800000 */
.L_x_38:
[----:B-----5:R-:W-:Y:S01]  /*7190*/  IMAD.U32 R163, R159, 0x10000, RZ ;  /* 0x000100009fa37824 */ /* 0x020fe200078e00ff */
[----:B------:R-:W-:Y:S01]  /*71a0*/  ISETP.GT.AND P0, PT, R3, 0x8, PT ;  /* 0x000000080300780c */ /* 0x000fe20003f04270 */
[----:B------:R-:W-:-:S04]  /*71b0*/  IMAD.WIDE.U32 R166, R19, R12, R156 ;  /* 0x0000000c13a67225 */ /* 0x000fc800078e009c */
[----:B------:R-:W-:Y:S01]  /*71c0*/  FMUL R88, R163, R160 ;  /* 0x000000a0a3587220 */ /* 0x000fe20000400000 */
[----:B------:R-:W-:Y:S01]  /*71d0*/  ISETP.GT.AND P2, PT, R0, RZ, P0 ;  /* 0x000000ff0000720c */ /* 0x000fe20000744270 */
[----:B------:R-:W-:Y:S01]  /*71e0*/  IMAD.IADD R165, R165, 0x1, R167 ;  /* 0x00000001a5a57824 */ /* 0x000fe200078e02a7 */
[----:B------:R-:W-:Y:S01]  /*71f0*/  IADD3 R158, P4, R14, R166, RZ ;  /* 0x000000a60e9e7210 */ /* 0x000fe20007f9e0ff */
[----:B------:R-:W-:-:S03]  /*7200*/  FFMA R89, R89, R161, R88 ;  /* 0x000000a159597223 */ /* 0x000fc60000000058 */
[----:B------:R-:W-:Y:S02]  /*7210*/  IADD3.X R162, R165, R21, RZ, P4, !PT ;  /* 0x00000015a5a27210 */ /* 0x000fe400027fe4ff */
[C---:B------:R-:W-:Y:S02]  /*7220*/  LEA R88, P4, R158.reuse, R8, 0x1 ;  /* 0x000000089e587211 */ /* 0x040fe400078808ff */
[----:B------:R-:W-:Y:S02]  /*7230*/  F2FP.BF16.F32.PACK_AB R163, RZ, R89 ;  /* 0x00000059ffa3723e */ /* 0x000fe400000010ff */
[----:B------:R-:W-:Y:S02]  /*7240*/  LEA.HI.X R89, R158, R9, R162, 0x1, P4 ;  /* 0x000000099e597211 */ /* 0x000fe400020f0ca2 */
[----:B------:R-:W-:Y:S02]  /*7250*/  PRMT R164, R163, 0x7610, R164 ;  /* 0x00007610a3a47816 */ /* 0x000fe400000000a4 */
[----:B------:R-:W-:-:S03]  /*7260*/  PRMT R158, R159, 0x7610, R158 ;  /* 0x000076109f9e7816 */ /* 0x000fc6000000009e */
[----:B------:R1:W-:Y:S04]  /*7270*/  @P1 STG.E.U16 desc[UR36][R152.64+0x2], R164 ;  /* 0x000002a498001986 */ /* 0x0003e8000c101524 */
[----:B------:R2:W3:Y:S01]  /*7280*/  @P2 LDG.E.LTC128B.U16 R158, desc[UR36][R88.64] ;  /* 0x00000024589e2981 */ /* 0x0004e2000c1e1520 */
[----:B------:R-:W-:Y:S01]  /*7290*/  IADD3 R166, P1, R4, R166, RZ ;  /* 0x000000a604a67210 */ /* 0x000fe20007f3e0ff */
[----:B------:R-:W-:Y:S01]  /*72a0*/  IMAD.U32 R159, RZ, RZ, UR4 ;  /* 0x00000004ff9f7e24 */ /* 0x000fe2000f8e00ff */
[----:B------:R-:W-:Y:S01]  /*72b0*/  BSSY B1, `(.L_x_40) ;  /* 0x0000014000017945 */ /* 0x000fe20003800000 */
[----:B------:R-:W-:Y:S02]  /*72c0*/  IMAD.U32 R162, RZ, RZ, UR4 ;  /* 0x00000004ffa27e24 */ /* 0x000fe4000f8e00ff */
[----:B------:R-:W-:Y:S01]  /*72d0*/  IMAD.X R167, R5, 0x1, R165, P1 ;  /* 0x0000000105a77824 */ /* 0x000fe200008e06a5 */
[----:B------:R-:W-:Y:S01]  /*72e0*/  ISETP.GT.AND P1, PT, R0, 0x1, P0 ;  /* 0x000000010000780c */ /* 0x000fe20000724270 */
[----:B------:R-:W-:-:S02]  /*72f0*/  IMAD.U32 R165, RZ, RZ, UR5 ;  /* 0x00000005ffa57e24 */ /* 0x000fc4000f8e00ff */
[----:B------:R-:W-:Y:S02]  /*7300*/  IMAD.SHL.U32 R159, R159, 0x10, RZ ;  /* 0x000000109f9f7824 */ /* 0x000fe400078e00ff */
[----:B------:R-:W-:-:S03]  /*7310*/  IMAD.WIDE.U32 R166, R10, UR41, R166 ;  /* 0x000000290aa67c25 */ /* 0x000fc6000f8e00a6 */
[----:B-1----:R-:W-:Y:S01]  /*7320*/  IADD3 R164, P4, R159, R152, RZ ;  /* 0x000000989fa47210 */ /* 0x002fe20007f9e0ff */
[----:B--2---:R-:W-:Y:S01]  /*7330*/  IMAD.IADD R89, R11, 0x1, R167 ;  /* 0x000000010b597824 */ /* 0x004fe200078e02a7 */
[----:B------:R-:W-:-:S04]  /*7340*/  LEA R88, P5, R166, R8, 0x1 ;  /* 0x00000008a6587211 */ /* 0x000fc800078a08ff */
[----:B------:R-:W-:Y:S01]  /*7350*/  LEA.HI.X R89, R166, R9, R89, 0x1, P5 ;  /* 0x00000009a6597211 */ /* 0x000fe200028f0c59 */
[----:B---3--:R-:W-:-:S04]  /*7360*/  IMAD.U32 R163, R158, 0x10000, RZ ;  /* 0x000100009ea37824 */ /* 0x008fc800078e00ff */
[----:B------:R-:W-:-:S04]  /*7370*/  FMUL R163, R163, R160 ;  /* 0x000000a0a3a37220 */ /* 0x000fc80000400000 */
[----:B------:R-:W-:Y:S01]  /*7380*/  FFMA R90, R90, R161, R163 ;  /* 0x000000a15a5a7223 */ /* 0x000fe200000000a3 */
[----:B------:R-:W-:-:S04]  /*7390*/  SHF.L.U64.HI R163, R162, 0x4, R165 ;  /* 0x00000004a2a37819 */ /* 0x000fc800000102a5 */
[----:B------:R-:W-:Y:S01]  /*73a0*/  F2FP.BF16.F32.PACK_AB R90, RZ, R90 ;  /* 0x0000005aff5a723e */ /* 0x000fe200000010ff */
[----:B------:R-:W-:-:S05]  /*73b0*/  IMAD.X R165, R163, 0x1, R153, P4 ;  /* 0x00000001a3a57824 */ /* 0x000fca00020e0699 */
[----:B------:R1:W-:Y:S01]  /*73c0*/  @P2 STG.E.U16 desc[UR36][R164.64], R90 ;  /* 0x0000005aa4002986 */ /* 0x0003e2000c101524 */
[----:B------:R-:W-:Y:S05]  /*73d0*/  @!P1 BRA `(.L_x_41) ;  /* 0x0000000000049947 */ /* 0x000fea0003800000 */
[----:B------:R2:W5:Y:S02]  /*73e0*/  LDG.E.LTC128B.U16 R158, desc[UR36][R88.64+0x2] ;  /* 0x00000224589e7981 */ /* 0x000564000c1e1520 */
.L_x_41:
[----:B------:R-:W-:Y:S05]  /*73f0*/  BSYNC B1 ;  /* 0x0000000000017941 */ /* 0x000fea0003800000 */
.L_x_40:
[----:B-----5:R-:W-:Y:S01]  /*7400*/  IMAD.U32 R167, R158, 0x10000, RZ ;  /* 0x000100009ea77824 */ /* 0x020fe200078e00ff */
[----:B------:R-:W-:Y:S01]  /*7410*/  ISETP.GT.AND P2, PT, R0, 0x8, P3 ;  /* 0x000000080000780c */ /* 0x000fe20001f44270 */
[----:B------:R-:W-:Y:S02]  /*7420*/  BSSY B1, `(.L_x_42) ;  /* 0x000000a000017945 */ /* 0x000fe40003800000 */
[----:B-1----:R-:W-:-:S04]  /*7430*/  FMUL R90, R167, R160 ;  /* 0x000000a0a75a7220 */ /* 0x002fc80000400000 */
[----:B------:R-:W-:Y:S01]  /*7440*/  FFMA R90, R91, R161, R90 ;  /* 0x000000a15b5a7223 */ /* 0x000fe2000000005a */
[----:B------:R-:W-:-:S04]  /*7450*/  @P1 IMAD.MOV.U32 R91, RZ, RZ, R165 ;  /* 0x000000ffff5b1224 */ /* 0x000fc800078e00a5 */
[----:B------:R-:W-:-:S04]  /*7460*/  F2FP.BF16.F32.PACK_AB R90, RZ, R90 ;  /* 0x0000005aff5a723e */ /* 0x000fc800000010ff */
[----:B------:R-:W-:Y:S01]  /*7470*/  PRMT R162, R90, 0x7610, R162 ;  /* 0x000076105aa27816 */ /* 0x000fe200000000a2 */
[----:B------:R-:W-:-:S05]  /*7480*/  @P1 IMAD.MOV.U32 R90, RZ, RZ, R164 ;  /* 0x000000ffff5a1224 */ /* 0x000fca00078e00a4 */
[----:B------:R1:W-:Y:S01]  /*7490*/  @P1 STG.E.U16 desc[UR36][R90.64+0x2], R162 ;  /* 0x000002a25a001986 */ /* 0x0003e2000c101524 */
[----:B------:R-:W-:Y:S05]  /*74a0*/  @!P2 BRA `(.L_x_43) ;  /* 0x000000000004a947 */ /* 0x000fea0003800000 */
[----:B------:R3:W5:Y:S02]  /*74b0*/  LDG.E.LTC128B.U16 R158, desc[UR36][R154.64+0x10] ;  /* 0x000010249a9e7981 */ /* 0x000764000c1e1520 */
.L_x_43:
[----:B------:R-:W-:Y:S05]  /*74c0*/  BSYNC B1 ;  /* 0x0000000000017941 */ /* 0x000fea0003800000 */
.L_x_42:
[----:B-1---5:R-:W-:Y:S01]  /*74d0*/  IMAD.U32 R91, R158, 0x10000, RZ ;  /* 0x000100009e5b7824 */ /* 0x022fe200078e00ff */
[----:B------:R-:W-:Y:S01]  /*74e0*/  ISETP.GT.AND P1, PT, R0, 0x9, P3 ;  /* 0x000000090000780c */ /* 0x000fe20001f24270 */
[----:B------:R-:W-:Y:S01]  /*74f0*/  @P2 IMAD.MOV.U32 R90, RZ, RZ, R152 ;  /* 0x000000ffff5a2224 */ /* 0x000fe200078e0098 */
[----:B------:R-:W-:Y:S01]  /*7500*/  BSSY B1, `(.L_x_44) ;  /* 0x0000009000017945 */ /* 0x000fe20003800000 */
[----:B------:R-:W-:-:S04]  /*7510*/  FMUL R91, R91, R160 ;  /* 0x000000a05b5b7220 */ /* 0x000fc80000400000 */
[----:B------:R-:W-:-:S05]  /*7520*/  FFMA R91, R92, R161, R91 ;  /* 0x000000a15c5b7223 */ /* 0x000fca000000005b */
[----:B------:R-:W-:-:S04]  /*7530*/  F2FP.BF16.F32.PACK_AB R91, RZ, R91 ;  /* 0x0000005bff5b723e */ /* 0x000fc800000010ff */
[----:B------:R-:W-:Y:S01]  /*7540*/  PRMT R92, R91, 0x7610, R92 ;  /* 0x000076105b5c7816 */ /* 0x000fe2000000005c */
[----:B------:R-:W-:-:S05]  /*7550*/  @P2 IMAD.MOV.U32 R91, RZ, RZ, R153 ;  /* 0x000000ffff5b2224 */ /* 0x000fca00078e0099 */
[----:B------:R1:W-:Y:S01]  /*7560*/  @P2 STG.E.U16 desc[UR36][R90.64+0x10], R92 ;  /* 0x0000105c5a002986 */ /* 0x0003e2000c101524 */
[----:B------:R-:W-:Y:S05]  /*7570*/  @!P1 BRA `(.L_x_45) ;  /* 0x0000000000049947 */ /* 0x000fea0003800000 */
[----:B------:R4:W5:Y:S02]  /*7580*/  LDG.E.LTC128B.U16 R158, desc[UR36][R154.64+0x12] ;  /* 0x000012249a9e7981 */ /* 0x000964000c1e1520 */
.L_x_45:
[----:B------:R-:W-:Y:S05]  /*7590*/  BSYNC B1 ;  /* 0x0000000000017941 */ /* 0x000fea0003800000 */
.L_x_44:
[----:B-1---5:R-:W-:Y:S01]  /*75a0*/  IMAD.U32 R91, R158, 0x10000, RZ ;  /* 0x000100009e5b7824 */ /* 0x022fe200078e00ff */
[----:B------:R-:W-:Y:S01]  /*75b0*/  ISETP.GT.AND P2, PT, R0, 0x8, P0 ;  /* 0x000000080000780c */ /* 0x000fe20000744270 */
[----:B------:R-:W-:Y:S02]  /*75c0*/  BSSY B1, `(.L_x_46) ;  /* 0x000000a000017945 */ /* 0x000fe40003800000 */
[----:B------:R-:W-:Y:S01]  /*75d0*/  FMUL R90, R91, R160 ;  /* 0x000000a05b5a7220 */ /* 0x000fe20000400000 */
[----:B------:R-:W-:-:S03]  /*75e0*/  @P1 IMAD.MOV.U32 R91, RZ, RZ, R153 ;  /* 0x000000ffff5b1224 */ /* 0x000fc600078e0099 */
[----:B------:R-:W-:-:S05]  /*75f0*/  FFMA R90, R93, R161, R90 ;  /* 0x000000a15d5a7223 */ /* 0x000fca000000005a */
[----:B------:R-:W-:-:S04]  /*7600*/  F2FP.BF16.F32.PACK_AB R90, RZ, R90 ;  /* 0x0000005aff5a723e */ /* 0x000fc800000010ff */
[----:B------:R-:W-:Y:S01]  /*7610*/  PRMT R92, R90, 0x7610, R92 ;  /* 0x000076105a5c7816 */ /* 0x000fe2000000005c */
[----:B------:R-:W-:-:S05]  /*7620*/  @P1 IMAD.MOV.U32 R90, RZ, RZ, R152 ;  /* 0x000000ffff5a1224 */ /* 0x000fca00078e0098 */
[----:B------:R1:W-:Y:S01]  /*7630*/  @P1 STG.E.U16 desc[UR36][R90.64+0x12], R92 ;  /* 0x0000125c5a001986 */ /* 0x0003e2000c101524 */
[----:B------:R-:W-:Y:S05]  /*7640*/  @!P2 BRA `(.L_x_47) ;  /* 0x000000000004a947 */ /* 0x000fea0003800000 */
[----:B------:R0:W5:Y:S02]  /*7650*/  LDG.E.LTC128B.U16 R158, desc[UR36][R88.64+0x10] ;  /* 0x00001024589e7981 */ /* 0x000164000c1e1520 */
.L_x_47:
[----:B------:R-:W-:Y:S05]  /*7660*/  BSYNC B1 ;  /* 0x0000000000017941 */ /* 0x000fea0003800000 */
.L_x_46:
        /* <DEDUP_REMOVED lines=12> */
.L_x_49:
[----:B------:R-:W-:Y:S05]  /*7730*/  BSYNC B1 ;  /* 0x0000000000017941 */ /* 0x000fea0003800000 */
.L_x_48:
        /* <DEDUP_REMOVED lines=12> */
.L_x_51:
[----:B------:R-:W-:Y:S05]  /*7800*/  BSYNC B1 ;  /* 0x0000000000017941 */ /* 0x000fea0003800000 */
.L_x_50:
[----:B-1---5:R-:W-:Y:S01]  /*7810*/  IMAD.U32 R91, R158, 0x10000, RZ ;  /* 0x000100009e5b7824 */ /* 0x022fe200078e00ff */
[----:B------:R-:W-:Y:S01]  /*7820*/  @P2 MOV R90, R152 ;  /* 0x00000098005a2202 */ /* 0x000fe20000000f00 */
[----:B------:R-:W-:Y:S01]  /*7830*/  BSSY B1, `(.L_x_52) ;  /* 0x000000a000017945 */ /* 0x000fe20003800000 */
[----:B------:R-:W-:Y:S01]  /*7840*/  ISETP.GT.AND P1, PT, R0, 0x11, P3 ;  /* 0x000000110000780c */ /* 0x000fe20001f24270 */
        /* <DEDUP_REMOVED lines=8> */
.L_x_53:
[----:B------:R-:W-:Y:S05]  /*78d0*/  BSYNC B1 ;  /* 0x0000000000017941 */ /* 0x000fea0003800000 */
.L_x_52:
        /* <DEDUP_REMOVED lines=12> */
.L_x_55:
[----:B------:R-:W-:Y:S05]  /*79a0*/  BSYNC B1 ;  /* 0x0000000000017941 */ /* 0x000fea0003800000 */
.L_x_54:
        /* <DEDUP_REMOVED lines=12> */
.L_x_57:
[----:B------:R-:W-:Y:S05]  /*7a70*/  BSYNC B1 ;  /* 0x0000000000017941 */ /* 0x000fea0003800000 */
.L_x_56:
        /* <DEDUP_REMOVED lines=12> */
.L_x_59:
[----:B------:R-:W-:Y:S05]  /*7b40*/  BSYNC B1 ;  /* 0x0000000000017941 */ /* 0x000fea0003800000 */
.L_x_58:
        /* <DEDUP_REMOVED lines=12> */
.L_x_61:
[----:B------:R-:W-:Y:S05]  /*7c10*/  BSYNC B1 ;  /* 0x0000000000017941 */ /* 0x000fea0003800000 */
.L_x_60:
        /* <DEDUP_REMOVED lines=12> */
.L_x_63:
[----:B------:R-:W-:Y:S05]  /*7ce0*/  BSYNC B1 ;  /* 0x0000000000017941 */ /* 0x000fea0003800000 */
.L_x_62:
        /* <DEDUP_REMOVED lines=12> */
.L_x_65:
[----:B------:R-:W-:Y:S05]  /*7db0*/  BSYNC B1 ;  /* 0x0000000000017941 */ /* 0x000fea0003800000 */
.L_x_64:
        /* <DEDUP_REMOVED lines=12> */
.L_x_67:
[----:B------:R-:W-:Y:S05]  /*7e80*/  BSYNC B1 ;  /* 0x0000000000017941 */ /* 0x000fea0003800000 */
.L_x_66:
[----:B-1---5:R-:W-:Y:S01]  /*7e90*/  IMAD.U32 R91, R158, 0x10000, RZ ;  /* 0x000100009e5b7824 */ /* 0x022fe200078e00ff */
[----:B------:R-:W-:Y:S01]  /*7ea0*/  ISETP.GT.AND P1, PT, R0, 0x21, P3 ;  /* 0x000000210000780c */ /* 0x000fe20001f24270 */
[----:B------:R-:W-:Y:S01]  /*7eb0*/  @P2 IMAD.MOV.U32 R90, RZ, RZ, R152 ;  /* 0x000000ffff5a2224 */ /* 0x000fe200078e0098 */
[----:B------:R-:W-:Y:S01]  /*7ec0*/  BSSY B1, `(.L_x_68) ;  /* 0x0000009000017945 */ /* 0x000fe20003800000 */
[----:B------:R-:W-:-:S04]  /*7ed0*/  FMUL R91, R91, R160 ;  /* 0x000000a05b5b7220 */ /* 0x000fc80000400000 */
[----:B------:R-:W-:-:S05]  /*7ee0*/  FFMA R91, R104, R161, R91 ;  /* 0x000000a1685b7223 */ /* 0x000fca000000005b */
[----:B------:R-:W-:-:S04]  /*7ef0*/  F2FP.BF16.F32.PACK_AB R91, RZ, R91 ;  /* 0x0000005bff5b723e */ /* 0x000fc800000010ff */
[----:B------:R-:W-:Y:S02]  /*7f00*/  PRMT R92, R91, 0x7610, R92 ;  /* 0x000076105b5c7816 */ /* 0x000fe4000000005c */
[----:B------:R-:W-:-:S05]  /*7f10*/  @P2 MOV R91, R153 ;  /* 0x00000099005b2202 */ /* 0x000fca0000000f00 */
[----:B------:R1:W-:Y:S01]  /*7f20*/  @P2 STG.E.U16 desc[UR36][R90.64+0x40], R92 ;  /* 0x0000405c5a002986 */ /* 0x0003e2000c101524 */
[----:B------:R-:W-:Y:S05]  /*7f30*/  @!P1 BRA `(.L_x_69) ;  /* 0x0000000000049947 */ /* 0x000fea0003800000 */
[----:B------:R0:W5:Y:S02]  /*7f40*/  LDG.E.LTC128B.U16 R158, desc[UR36][R154.64+0x42] ;  /* 0x000042249a9e7981 */ /* 0x000164000c1e1520 */
.L_x_69:
[----:B------:R-:W-:Y:S05]  /*7f50*/  BSYNC B1 ;  /* 0x0000000000017941 */ /* 0x000fea0003800000 */
.L_x_68:
        /* <DEDUP_REMOVED lines=12> */
.L_x_71:
[----:B------:R-:W-:Y:S05]  /*8020*/  BSYNC B1 ;  /* 0x0000000000017941 */ /* 0x000fea0003800000 */
.L_x_70:
        /* <DEDUP_REMOVED lines=12> */
.L_x_73:
[----:B------:R-:W-:Y:S05]  /*80f0*/  BSYNC B1 ;  /* 0x0000000000017941 */ /* 0x000fea0003800000 */
.L_x_72:
        /* <DEDUP_REMOVED lines=12> */
.L_x_75:
[----:B------:R-:W-:Y:S05]  /*81c0*/  BSYNC B1 ;  /* 0x0000000000017941 */ /* 0x000fea0003800000 */
.L_x_74:
        /* <DEDUP_REMOVED lines=12> */
.L_x_77:
[----:B------:R-:W-:Y:S05]  /*8290*/  BSYNC B1 ;  /* 0x0000000000017941 */ /* 0x000fea0003800000 */
.L_x_76:
        /* <DEDUP_REMOVED lines=12> */
.L_x_79:
[----:B------:R-:W-:Y:S05]  /*8360*/  BSYNC B1 ;  /* 0x0000000000017941 */ /* 0x000fea0003800000 */
.L_x_78:
        /* <DEDUP_REMOVED lines=12> */
.L_x_81:
[----:B------:R-:W-:Y:S05]  /*8430*/  BSYNC B1 ;  /* 0x0000000000017941 */ /* 0x000fea0003800000 */
.L_x_80:
        /* <DEDUP_REMOVED lines=12> */
.L_x_83:
[----:B------:R-:W-:Y:S05]  /*8500*/  BSYNC B1 ;  /* 0x0000000000017941 */ /* 0x000fea0003800000 */
.L_x_82:
        /* <DEDUP_REMOVED lines=12> */
.L_x_85:
[----:B------:R-:W-:Y:S05]  /*85d0*/  BSYNC B1 ;  /* 0x0000000000017941 */ /* 0x000fea0003800000 */
.L_x_84:
[----:B-1---5:R-:W-:Y:S01]  /*85e0*/  SHF.L.U32 R91, R158, 0x10, RZ ;  /* 0x000000109e5b7819 */ /* 0x022fe200000006ff */
[----:B------:R-:W-:Y:S01]  /*85f0*/  BSSY B1, `(.L_x_86) ;  /* 0x000000b000017945 */ /* 0x000fe20003800000 */
[----:B------:R-:W-:-:S03]  /*8600*/  ISETP.GT.AND P2, PT, R0, 0x30, P0 ;  /* 0x000000300000780c */ /* 0x000fc60000744270 */
        /* <DEDUP_REMOVED lines=9> */
.L_x_87:
[----:B------:R-:W-:Y:S05]  /*86a0*/  BSYNC B1 ;  /* 0x0000000000017941 */ /* 0x000fea0003800000 */
.L_x_86:
        /* <DEDUP_REMOVED lines=12> */
.L_x_89:
[----:B------:R-:W-:Y:S05]  /*8770*/  BSYNC B1 ;  /* 0x0000000000017941 */ /* 0x000fea0003800000 */
.L_x_88:
        /* <DEDUP_REMOVED lines=12> */
.L_x_91:
[----:B------:R-:W-:Y:S05]  /*8840*/  BSYNC B1 ;  /* 0x0000000000017941 */ /* 0x000fea0003800000 */
.L_x_90:
        /* <DEDUP_REMOVED lines=12> */
.L_x_93:
[----:B------:R-:W-:Y:S05]  /*8910*/  BSYNC B1 ;  /* 0x0000000000017941 */ /* 0x000fea0003800000 */
.L_x_92:
        /* <DEDUP_REMOVED lines=12> */
.L_x_95:
[----:B------:R-:W-:Y:S05]  /*89e0*/  BSYNC B1 ;  /* 0x0000000000017941 */ /* 0x000fea0003800000 */
.L_x_94:
        /* <DEDUP_REMOVED lines=12> */
.L_x_97:
[----:B------:R-:W-:Y:S05]  /*8ab0*/  BSYNC B1 ;  /* 0x0000000000017941 */ /* 0x000fea0003800000 */
.L_x_96:
        /* <DEDUP_REMOVED lines=12> */
.L_x_99:
[----:B------:R-:W-:Y:S05]  /*8b80*/  BSYNC B1 ;  /* 0x0000000000017941 */ /* 0x000fea0003800000 */
.L_x_98:
        /* <DEDUP_REMOVED lines=12> */
.L_x_101:
[----:B------:R-:W-:Y:S05]  /*8c50*/  BSYNC B1 ;  /* 0x0000000000017941 */ /* 0x000fea0003800000 */
.L_x_100:
[----:B-1---5:R-:W-:Y:S01]  /*8c60*/  IMAD.U32 R91, R158, 0x10000, RZ ;  /* 0x000100009e5b7824 */ /* 0x022fe200078e00ff */
[----:B------:R-:W-:Y:S01]  /*8c70*/  ISETP.GT.AND P2, PT, R0, 0x40, P0 ;  /* 0x000000400000780c */ /* 0x000fe20000744270 */
[----:B------:R-:W-:Y:S02]  /*8c80*/  BSSY B1, `(.L_x_102) ;  /* 0x000000a000017945 */ /* 0x000fe40003800000 */
[----:B------:R-:W-:Y:S01]  /*8c90*/  FMUL R90, R91, R160 ;  /* 0x000000a05b5a7220 */ /* 0x000fe20000400000 */
[----:B------:R-:W-:-:S03]  /*8ca0*/  @P1 IMAD.MOV.U32 R91, RZ, RZ, R153 ;  /* 0x000000ffff5b1224 */ /* 0x000fc600078e0099 */
[----:B------:R-:W-:-:S05]  /*8cb0*/  FFMA R90, R121, R161, R90 ;  /* 0x000000a1795a7223 */ /* 0x000fca000000005a */
[----:B------:R-:W-:-:S04]  /*8cc0*/  F2FP.BF16.F32.PACK_AB R90, RZ, R90 ;  /* 0x0000005aff5a723e */ /* 0x000fc800000010ff */
[----:B------:R-:W-:Y:S02]  /*8cd0*/  PRMT R92, R90, 0x7610, R92 ;  /* 0x000076105a5c7816 */ /* 0x000fe4000000005c */
[----:B------:R-:W-:-:S05]  /*8ce0*/  @P1 MOV R90, R152 ;  /* 0x00000098005a1202 */ /* 0x000fca0000000f00 */
[----:B------:R1:W-:Y:S01]  /*8cf0*/  @P1 STG.E.U16 desc[UR36][R90.64+0x82], R92 ;  /* 0x0000825c5a001986 */ /* 0x0003e2000c101524 */
[----:B------:R-:W-:Y:S05]  /*8d00*/  @!P2 BRA `(.L_x_103) ;  /* 0x000000000004a947 */ /* 0x000fea0003800000 */
[----:B------:R0:W5:Y:S02]  /*8d10*/  LDG.E.LTC128B.U16 R158, desc[UR36][R88.64+0x80] ;  /* 0x00008024589e7981 */ /* 0x000164000c1e1520 */
.L_x_103:
[----:B------:R-:W-:Y:S05]  /*8d20*/  BSYNC B1 ;  /* 0x0000000000017941 */ /* 0x000fea0003800000 */
.L_x_102:
        /* <DEDUP_REMOVED lines=12> */
.L_x_105:
[----:B------:R-:W-:Y:S05]  /*8df0*/  BSYNC B1 ;  /* 0x0000000000017941 */ /* 0x000fea0003800000 */
.L_x_104:
        /* <DEDUP_REMOVED lines=12> */
.L_x_107:
[----:B------:R-:W-:Y:S05]  /*8ec0*/  BSYNC B1 ;  /* 0x0000000000017941 */ /* 0x000fea0003800000 */
.L_x_106:
        /* <DEDUP_REMOVED lines=12> */
.L_x_109:
[----:B------:R-:W-:Y:S05]  /*8f90*/  BSYNC B1 ;  /* 0x0000000000017941 */ /* 0x000fea0003800000 */
.L_x_108:
        /* <DEDUP_REMOVED lines=12> */
.L_x_111:
[----:B------:R-:W-:Y:S05]  /*9060*/  BSYNC B1 ;  /* 0x0000000000017941 */ /* 0x000fea0003800000 */
.L_x_110:
        /* <DEDUP_REMOVED lines=12> */
.L_x_113:
[----:B------:R-:W-:Y:S05]  /*9130*/  BSYNC B1 ;  /* 0x0000000000017941 */ /* 0x000fea0003800000 */
.L_x_112:
        /* <DEDUP_REMOVED lines=12> */
.L_x_115:
[----:B------:R-:W-:Y:S05]  /*9200*/  BSYNC B1 ;  /* 0x0000000000017941 */ /* 0x000fea0003800000 */
.L_x_114:
        /* <DEDUP_REMOVED lines=12> */
.L_x_117:
[----:B------:R-:W-:Y:S05]  /*92d0*/  BSYNC B1 ;  /* 0x0000000000017941 */ /* 0x000fea0003800000 */
.L_x_116:
[----:B-1---5:R-:W-:Y:S01]  /*92e0*/  IMAD.U32 R91, R158, 0x10000, RZ ;  /* 0x000100009e5b7824 */ /* 0x022fe200078e00ff */
[----:B------:R-:W-:Y:S01]  /*92f0*/  ISETP.GT.AND P2, PT, R0, 0x50, P0 ;  /* 0x000000500000780c */ /* 0x000fe20000744270 */
[----:B------:R-:W-:Y:S02]  /*9300*/  BSSY B1, `(.L_x_118) ;  /* 0x000000a000017945 */ /* 0x000fe40003800000 */
[----:B------:R-:W-:Y:S01]  /*9310*/  FMUL R90, R91, R160 ;  /* 0x000000a05b5a7220 */ /* 0x000fe20000400000 */
[----:B------:R-:W-:-:S03]  /*9320*/  @P1 MOV R91, R153 ;  /* 0x00000099005b1202 */ /* 0x000fc60000000f00 */
[----:B------:R-:W-:-:S05]  /*9330*/  FFMA R90, R129, R161, R90 ;  /* 0x000000a1815a7223 */ /* 0x000fca000000005a */
[----:B------:R-:W-:-:S04]  /*9340*/  F2FP.BF16.F32.PACK_AB R90, RZ, R90 ;  /* 0x0000005aff5a723e */ /* 0x000fc800000010ff */
[----:B------:R-:W-:Y:S01]  /*9350*/  PRMT R92, R90, 0x7610, R92 ;  /* 0x000076105a5c7816 */ /* 0x000fe2000000005c */
[----:B------:R-:W-:-:S05]  /*9360*/  @P1 IMAD.MOV.U32 R90, RZ, RZ, R152 ;  /* 0x000000ffff5a1224 */ /* 0x000fca00078e0098 */
[----:B------:R1:W-:Y:S01]  /*9370*/  @P1 STG.E.U16 desc[UR36][R90.64+0xa2], R92 ;  /* 0x0000a25c5a001986 */ /* 0x0003e2000c101524 */
[----:B------:R-:W-:Y:S05]  /*9380*/  @!P2 BRA `(.L_x_119) ;  /* 0x000000000004a947 */ /* 0x000fea0003800000 */
[----:B------:R0:W5:Y:S02]  /*9390*/  LDG.E.LTC128B.U16 R158, desc[UR36][R88.64+0xa0] ;  /* 0x0000a024589e7981 */ /* 0x000164000c1e1520 */
.L_x_119:
[----:B------:R-:W-:Y:S05]  /*93a0*/  BSYNC B1 ;  /* 0x0000000000017941 */ /* 0x000fea0003800000 */
.L_x_118:
        /* <DEDUP_REMOVED lines=12> */
.L_x_121:
[----:B------:R-:W-:Y:S05]  /*9470*/  BSYNC B1 ;  /* 0x0000000000017941 */ /* 0x000fea0003800000 */
.L_x_120:
        /* <DEDUP_REMOVED lines=12> */
.L_x_123:
[----:B------:R-:W-:Y:S05]  /*9540*/  BSYNC B1 ;  /* 0x0000000000017941 */ /* 0x000fea0003800000 */
.L_x_122:
        /* <DEDUP_REMOVED lines=12> */
.L_x_125:
[----:B------:R-:W-:Y:S05]  /*9610*/  BSYNC B1 ;  /* 0x0000000000017941 */ /* 0x000fea0003800000 */
.L_x_124:
        /* <DEDUP_REMOVED lines=12> */
.L_x_127:
[----:B------:R-:W-:Y:S05]  /*96e0*/  BSYNC B1 ;  /* 0x0000000000017941 */ /* 0x000fea0003800000 */
.L_x_126:
        /* <DEDUP_REMOVED lines=12> */
.L_x_129:
[----:B------:R-:W-:Y:S05]  /*97b0*/  BSYNC B1 ;  /* 0x0000000000017941 */ /* 0x000fea0003800000 */
.L_x_128:
        /* <DEDUP_REMOVED lines=12> */
.L_x_131:
[----:B------:R-:W-:Y:S05]  /*9880*/  BSYNC B1 ;  /* 0x0000000000017941 */ /* 0x000fea0003800000 */
.L_x_130:
        /* <DEDUP_REMOVED lines=12> */
.L_x_133:
[----:B------:R-:W-:Y:S05]  /*9950*/  BSYNC B1 ;  /* 0x0000000000017941 */ /* 0x000fea0003800000 */
.L_x_132:
        /* <DEDUP_REMOVED lines=12> */
.L_x_135:
[----:B------:R-:W-:Y:S05]  /*9a20*/  BSYNC B1 ;  /* 0x0000000000017941 */ /* 0x000fea0003800000 */
.L_x_134:
[----:B-1---5:R-:W-:Y:S01]  /*9a30*/  SHF.L.U32 R91, R158, 0x10, RZ ;  /* 0x000000109e5b7819 */ /* 0x022fe200000006ff */
[----:B------:R-:W-:Y:S01]  /*9a40*/  @P2 IMAD.MOV.U32 R90, RZ, RZ, R164 ;  /* 0x000000ffff5a2224 */ /* 0x000fe200078e00a4 */
[----:B------:R-:W-:Y:S01]  /*9a50*/  ISETP.GT.AND P1, PT, R0, 0x61, P0 ;  /* 0x000000610000780c */ /* 0x000fe20000724270 */
[----:B------:R-:W-:Y:S02]  /*9a60*/  BSSY B1, `(.L_x_136) ;  /* 0x0000009000017945 */ /* 0x000fe40003800000 */
        /* <DEDUP_REMOVED lines=8> */
.L_x_137:
[----:B------:R-:W-:Y:S05]  /*9af0*/  BSYNC B1 ;  /* 0x0000000000017941 */ /* 0x000fea0003800000 */
.L_x_136:
        /* <DEDUP_REMOVED lines=12> */
.L_x_139:
[----:B------:R-:W-:Y:S05]  /*9bc0*/  BSYNC B1 ;  /* 0x0000000000017941 */ /* 0x000fea0003800000 */
.L_x_138:
        /* <DEDUP_REMOVED lines=12> */
.L_x_141:
[----:B------:R-:W-:Y:S05]  /*9c90*/  BSYNC B1 ;  /* 0x0000000000017941 */ /* 0x000fea0003800000 */
.L_x_140:
        /* <DEDUP_REMOVED lines=12> */
.L_x_143:
[----:B------:R-:W-:Y:S05]  /*9d60*/  BSYNC B1 ;  /* 0x0000000000017941 */ /* 0x000fea0003800000 */
.L_x_142:
        /* <DEDUP_REMOVED lines=12> */
.L_x_145:
[----:B------:R-:W-:Y:S05]  /*9e30*/  BSYNC B1 ;  /* 0x0000000000017941 */ /* 0x000fea0003800000 */
.L_x_144:
        /* <DEDUP_REMOVED lines=12> */
.L_x_147:
[----:B------:R-:W-:Y:S05]  /*9f00*/  BSYNC B1 ;  /* 0x0000000000017941 */ /* 0x000fea0003800000 */
.L_x_146:
        /* <DEDUP_REMOVED lines=12> */
.L_x_149:
[----:B------:R-:W-:Y:S05]  /*9fd0*/  BSYNC B1 ;  /* 0x0000000000017941 */ /* 0x000fea0003800000 */
.L_x_148:
        /* <DEDUP_REMOVED lines=12> */
.L_x_151:
[----:B------:R-:W-:Y:S05]  /*a0a0*/  BSYNC B1 ;  /* 0x0000000000017941 */ /* 0x000fea0003800000 */
.L_x_150:
        /* <DEDUP_REMOVED lines=12> */
.L_x_153:
[----:B------:R-:W-:Y:S05]  /*a170*/  BSYNC B1 ;  /* 0x0000000000017941 */ /* 0x000fea0003800000 */
.L_x_152:
        /* <DEDUP_REMOVED lines=12> */
.L_x_155:
[----:B------:R-:W-:Y:S05]  /*a240*/  BSYNC B1 ;  /* 0x0000000000017941 */ /* 0x000fea0003800000 */
.L_x_154:
        /* <DEDUP_REMOVED lines=12> */
.L_x_157:
[----:B------:R-:W-:Y:S05]  /*a310*/  BSYNC B1 ;  /* 0x0000000000017941 */ /* 0x000fea0003800000 */
.L_x_156:
        /* <DEDUP_REMOVED lines=12> */
.L_x_159:
[----:B------:R-:W-:Y:S05]  /*a3e0*/  BSYNC B1 ;  /* 0x0000000000017941 */ /* 0x000fea0003800000 */
.L_x_158:
[----:B-1---5:R-:W-:Y:S01]  /*a3f0*/  IMAD.U32 R91, R158, 0x10000, RZ ;  /* 0x000100009e5b7824 */ /* 0x022fe200078e00ff */
[----:B------:R-:W-:Y:S01]  /*a400*/  ISETP.GT.AND P1, PT, R0, 0x79, P0 ;  /* 0x000000790000780c */ /* 0x000fe20000724270 */
[----:B------:R-:W-:Y:S01]  /*a410*/  @P2 IMAD.MOV.U32 R6, RZ, RZ, R164 ;  /* 0x000000ffff062224 */ /* 0x000fe200078e00a4 */
[----:B------:R-:W-:Y:S01]  /*a420*/  IADD3 R97, P0, R19, 0x80, RZ ;  /* 0x0000008013617810 */ /* 0x000fe20007f1e0ff */
[----:B------:R-:W-:Y:S01]  /*a430*/  FMUL R91, R91, R160 ;  /* 0x000000a05b5b7220 */ /* 0x000fe20000400000 */
[----:B------:R-:W-:Y:S03]  /*a440*/  BSSY B1, `(.L_x_160) ;  /* 0x0000008000017945 */ /* 0x000fe60003800000 */
[----:B------:R-:W-:Y:S01]  /*a450*/  FFMA R91, R150, R161, R91 ;  /* 0x000000a1965b7223 */ /* 0x000fe2000000005b */
[----:B------:R-:W-:Y:S02]  /*a460*/  IMAD.X R19, RZ, RZ, R7, P0 ;  /* 0x000000ffff137224 */ /* 0x000fe400000e0607 */
[----:B------:R-:W-:-:S02]  /*a470*/  @P2 IMAD.MOV.U32 R7, RZ, RZ, R165 ;  /* 0x000000ffff072224 */ /* 0x000fc400078e00a5 */
[----:B------:R-:W-:-:S05]  /*a480*/  F2FP.BF16.F32.PACK_AB R91, RZ, R91 ;  /* 0x0000005bff5b723e */ /* 0x000fca00000010ff */
[----:B------:R1:W-:Y:S01]  /*a490*/  @P2 STG.E.U16 desc[UR36][R6.64+0xf0], R91 ;  /* 0x0000f05b06002986 */ /* 0x0003e2000c101524 */
[----:B------:R-:W-:Y:S05]  /*a4a0*/  @!P1 BRA `(.L_x_161) ;  /* 0x0000000000049947 */ /* 0x000fea0003800000 */
[----:B------:R0:W5:Y:S02]  /*a4b0*/  LDG.E.LTC128B.U16 R158, desc[UR36][R88.64+0xf2] ;  /* 0x0000f224589e7981 */ /* 0x000164000c1e1520 */
.L_x_161:
[----:B------:R-:W-:Y:S05]  /*a4c0*/  BSYNC B1 ;  /* 0x0000000000017941 */ /* 0x000fea0003800000 */
.L_x_160:
[----:B-1---5:R-:W-:Y:S01]  /*a4d0*/  IMAD.U32 R7, R158, 0x10000, RZ ;  /* 0x000100009e077824 */ /* 0x022fe200078e00ff */
[----:B------:R-:W-:Y:S01]  /*a4e0*/  ISETP.GT.AND P0, PT, R3, 0x80, PT ;  /* 0x000000800300780c */ /* 0x000fe20003f04270 */
[----:B------:R-:W-:Y:S02]  /*a4f0*/  IMAD R6, R19, R12, RZ ;  /* 0x0000000c13067224 */ /* 0x000fe400078e02ff */
[----:B0-2---:R-:W-:Y:S01]  /*a500*/  FMUL R88, R7, R160 ;  /* 0x000000a007587220 */ /* 0x005fe20000400000 */
[----:B------:R-:W-:Y:S01]  /*a510*/  ISETP.GT.AND P3, PT, R0, RZ, P0 ;  /* 0x000000ff0000720c */ /* 0x000fe20000764270 */
[C---:B------:R-:W-:Y:S02]  /*a520*/  IMAD R95, R97.reuse, R13, R6 ;  /* 0x0000000d615f7224 */ /* 0x040fe400078e0206 */
[----:B------:R-:W-:-:S04]  /*a530*/  IMAD.WIDE.U32 R6, R97, R12, R20 ;  /* 0x0000000c61067225 */ /* 0x000fc800078e0014 */
[----:B------:R-:W-:Y:S01]  /*a540*/  FFMA R151, R151, R161, R88 ;  /* 0x000000a197977223 */ /* 0x000fe20000000058 */
[----:B------:R-:W-:Y:S01]  /*a550*/  IMAD.IADD R7, R7, 0x1, R95 ;  /* 0x0000000107077824 */ /* 0x000fe200078e025f */
[----:B------:R-:W-:-:S03]  /*a560*/  LEA R88, P2, R6, R8, 0x1 ;  /* 0x0000000806587211 */ /* 0x000fc600078408ff */
[----:B------:R-:W-:Y:S02]  /*a570*/  F2FP.BF16.F32.PACK_AB R151, RZ, R151 ;  /* 0x00000097ff97723e */ /* 0x000fe400000010ff */
[----:B------:R-:W-:-:S03]  /*a580*/  LEA.HI.X R89, R6, R9, R7, 0x1, P2 ;  /* 0x0000000906597211 */ /* 0x000fc600010f0c07 */
[----:B------:R0:W-:Y:S04]  /*a590*/  @P1 STG.E.U16 desc[UR36][R164.64+0xf2], R151 ;  /* 0x0000f297a4001986 */ /* 0x0001e8000c101524 */
[----:B------:R1:W2:Y:S01]  /*a5a0*/  @P3 LDG.E.LTC128B.U16 R158, desc[UR36][R88.64] ;  /* 0x00000024589e3981 */ /* 0x0002a2000c1e1520 */
[----:B------:R-:W-:Y:S01]  /*a5b0*/  IMAD.U32 R19, RZ, RZ, UR4 ;  /* 0x00000004ff137e24 */ /* 0x000fe2000f8e00ff */
[----:B------:R-:W-:Y:S01]  /*a5c0*/  ISETP.GT.AND P2, PT, R0, 0x1, P0 ;  /* 0x000000010000780c */ /* 0x000fe20000744270 */
[----:B------:R-:W-:Y:S01]  /*a5d0*/  IMAD.U32 R93, RZ, RZ, UR4 ;  /* 0x00000004ff5d7e24 */ /* 0x000fe2000f8e00ff */
[----:B------:R-:W-:Y:S01]  /*a5e0*/  BSSY B1, `(.L_x_162) ;  /* 0x0000013000017945 */ /* 0x000fe20003800000 */
[----:B------:R-:W-:Y:S02]  /*a5f0*/  IMAD.U32 R92, RZ, RZ, UR5 ;  /* 0x00000005ff5c7e24 */ /* 0x000fe4000f8e00ff */
[----:B------:R-:W-:-:S02]  /*a600*/  IMAD.SHL.U32 R19, R19, 0x100, RZ ;  /* 0x0000010013137824 */ /* 0x000fc400078e00ff */
[----:B------:R-:W-:Y:S01]  /*a610*/  IMAD.WIDE.U32 R6, R97, R12, R4 ;  /* 0x0000000c61067225 */ /* 0x000fe200078e0004 */
[----:B------:R-:W-:Y:S02]  /*a620*/  SHF.L.U64.HI R93, R93, 0x8, R92 ;  /* 0x000000085d5d7819 */ /* 0x000fe4000001025c */
[----:B-1----:R-:W-:Y:S01]  /*a630*/  IADD3 R88, P1, R19, R152, RZ ;  /* 0x0000009813587210 */ /* 0x002fe20007f3e0ff */
[----:B------:R-:W-:-:S04]  /*a640*/  IMAD.IADD R7, R95, 0x1, R7 ;  /* 0x000000015f077824 */ /* 0x000fc800078e0207 */
[----:B------:R-:W-:Y:S02]  /*a650*/  IMAD.X R89, R93, 0x1, R153, P1 ;  /* 0x000000015d597824 */ /* 0x000fe400008e0699 */
[----:B------:R-:W-:-:S04]  /*a660*/  IMAD.WIDE.U32 R90, R10, UR41, R6 ;  /* 0x000000290a5a7c25 */ /* 0x000fc8000f8e0006 */
[----:B------:R-:W-:Y:S01]  /*a670*/  IMAD.IADD R7, R11, 0x1, R91 ;  /* 0x000000010b077824 */ /* 0x000fe200078e025b */
[----:B------:R-:W-:-:S04]  /*a680*/  LEA R6, P4, R90, R8, 0x1 ;  /* 0x000000085a067211 */ /* 0x000fc800078808ff */
[----:B------:R-:W-:Y:S01]  /*a690*/  LEA.HI.X R7, R90, R9, R7, 0x1, P4 ;  /* 0x000000095a077211 */ /* 0x000fe200020f0c07 */
[----:B--2---:R-:W-:-:S04]  /*a6a0*/  IMAD.U32 R13, R158, 0x10000, RZ ;  /* 0x000100009e0d7824 */ /* 0x004fc800078e00ff */
[----:B------:R-:W-:-:S04]  /*a6b0*/  FMUL R13, R13, R160 ;  /* 0x000000a00d0d7220 */ /* 0x000fc80000400000 */
[----:B------:R-:W-:-:S05]  /*a6c0*/  FFMA R13, R24, R161, R13 ;  /* 0x000000a1180d7223 */ /* 0x000fca000000000d */
[----:B------:R-:W-:-:S05]  /*a6d0*/  F2FP.BF16.F32.PACK_AB R13, RZ, R13 ;  /* 0x0000000dff0d723e */ /* 0x000fca00000010ff */
[----:B------:R0:W-:Y:S01]  /*a6e0*/  @P3 STG.E.U16 desc[UR36][R88.64], R13 ;  /* 0x0000000d58003986 */ /* 0x0001e2000c101524 */
[----:B------:R-:W-:Y:S05]  /*a6f0*/  @!P2 BRA `(.L_x_163) ;  /* 0x000000000004a947 */ /* 0x000fea0003800000 */
[----:B------:R1:W5:Y:S02]  /*a700*/  LDG.E.LTC128B.U16 R158, desc[UR36][R6.64+0x2] ;  /* 0x00000224069e7981 */ /* 0x000364000c1e1520 */
.L_x_163:
[----:B------:R-:W-:Y:S05]  /*a710*/  BSYNC B1 ;  /* 0x0000000000017941 */ /* 0x000fea0003800000 */
.L_x_162:
[----:B0----5:R-:W-:Y:S01]  /*a720*/  SHF.L.U32 R13, R158, 0x10, RZ ;  /* 0x000000109e0d7819 */ /* 0x021fe200000006ff */
[----:B------:R-:W-:Y:S01]  /*a730*/  BSSY B1, `(.L_x_164) ;  /* 0x0000012000017945 */ /* 0x000fe20003800000 */
[----:B------:R-:W-:-:S03]  /*a740*/  ISETP.GT.AND P1, PT, R3, 0x88, PT ;  /* 0x000000880300780c */ /* 0x000fc60003f24270 */
[----:B------:R-:W-:Y:S01]  /*a750*/  FMUL R20, R13, R160 ;  /* 0x000000a00d147220 */ /* 0x000fe20000400000 */
[----:B------:R-:W-:Y:S01]  /*a760*/  IMAD.WIDE.U32 R12, R97, R12, R156 ;  /* 0x0000000c610c7225 */ /* 0x000fe200078e009c */
[----:B------:R-:W-:-:S03]  /*a770*/  ISETP.GT.AND P3, PT, R0, RZ, P1 ;  /* 0x000000ff0000720c */ /* 0x000fc60000f64270 */
[----:B------:R-:W-:Y:S01]  /*a780*/  FFMA R20, R25, R161, R20 ;  /* 0x000000a119147223 */ /* 0x000fe20000000014 */
[----:B------:R-:W-:Y:S01]  /*a790*/  IMAD.IADD R95, R95, 0x1, R13 ;  /* 0x000000015f5f7824 */ /* 0x000fe200078e020d */
[-C--:B------:R-:W-:Y:S02]  /*a7a0*/  IADD3 R15, P5, R14, R12.reuse, RZ ;  /* 0x0000000c0e0f7210 */ /* 0x080fe40007fbe0ff */
[----:B------:R-:W-:Y:S02]  /*a7b0*/  IADD3 R14, P4, R4, R12, RZ ;  /* 0x0000000c040e7210 */ /* 0x000fe40007f9e0ff */
[----:B------:R-:W-:Y:S01]  /*a7c0*/  F2FP.BF16.F32.PACK_AB R3, RZ, R20 ;  /* 0x00000014ff03723e */ /* 0x000fe200000010ff */
[----:B------:R-:W-:Y:S01]  /*a7d0*/  IMAD.X R20, R95, 0x1, R21, P5 ;  /* 0x000000015f147824 */ /* 0x000fe200028e0615 */
[----:B------:R-:W-:Y:S01]  /*a7e0*/  LEA R12, P5, R15, R8, 0x1 ;  /* 0x000000080f0c7211 */ /* 0x000fe200078a08ff */
[----:B------:R-:W-:-:S03]  /*a7f0*/  @P2 IMAD.MOV.U32 R21, RZ, RZ, R89 ;  /* 0x000000ffff152224 */ /* 0x000fc600078e0059 */
[----:B------:R-:W-:Y:S01]  /*a800*/  LEA.HI.X R13, R15, R9, R20, 0x1, P5 ;  /* 0x000000090f0d7211 */ /* 0x000fe200028f0c14 */
[----:B------:R-:W-:-:S05]  /*a810*/  @P2 IMAD.MOV.U32 R20, RZ, RZ, R88 ;  /* 0x000000ffff142224 */ /* 0x000fca00078e0058 */
[----:B------:R0:W-:Y:S01]  /*a820*/  @P2 STG.E.U16 desc[UR36][R20.64+0x2], R3 ;  /* 0x0000020314002986 */ /* 0x0001e2000c101524 */
[----:B------:R-:W-:Y:S05]  /*a830*/  @!P3 BRA `(.L_x_165) ;  /* 0x000000000004b947 */ /* 0x000fea0003800000 */
[----:B------:R2:W5:Y:S02]  /*a840*/  LDG.E.LTC128B.U16 R158, desc[UR36][R12.64] ;  /* 0x000000240c9e7981 */ /* 0x000564000c1e1520 */
.L_x_165:
[----:B------:R-:W-:Y:S05]  /*a850*/  BSYNC B1 ;  /* 0x0000000000017941 */ /* 0x000fea0003800000 */
.L_x_164:
[----:B0----5:R-:W-:Y:S01]  /*a860*/  IMAD.U32 R3, R158, 0x10000, RZ ;  /* 0x000100009e037824 */ /* 0x021fe200078e00ff */
[----:B------:R-:W-:Y:S01]  /*a870*/  ISETP.GT.AND P2, PT, R0, 0x1, P1 ;  /* 0x000000010000780c */ /* 0x000fe20000f44270 */
[----:B------:R-:W-:Y:S01]  /*a880*/  IMAD.X R15, R5, 0x1, R95, P4 ;  /* 0x00000001050f7824 */ /* 0x000fe200020e065f */
[----:B------:R-:W-:Y:S01]  /*a890*/  IADD3 R4, P4, R88, R159, RZ ;  /* 0x0000009f58047210 */ /* 0x000fe20007f9e0ff */
[----:B------:R-:W-:Y:S01]  /*a8a0*/  FMUL R3, R3, R160 ;  /* 0x000000a003037220 */ /* 0x000fe20000400000 */
[----:B------:R-:W-:Y:S01]  /*a8b0*/  BSSY B1, `(.L_x_166) ;  /* 0x000000b000017945 */ /* 0x000fe20003800000 */
[----:B--2---:R-:W-:-:S04]  /*a8c0*/  IMAD.WIDE.U32 R12, R10, UR41, R14 ;  /* 0x000000290a0c7c25 */ /* 0x004fc8000f8e000e */
[----:B------:R-:W-:Y:S01]  /*a8d0*/  FFMA R3, R26, R161, R3 ;  /* 0x000000a11a037223 */ /* 0x000fe20000000003 */
[----:B------:R-:W-:Y:S01]  /*a8e0*/  IMAD.X R5, R89, 0x1, R163, P4 ;  /* 0x0000000159057824 */ /* 0x000fe200020e06a3 */
[----:B------:R-:W-:Y:S01]  /*a8f0*/  LEA R8, P5, R12, R8, 0x1 ;  /* 0x000000080c087211 */ /* 0x000fe200078a08ff */
[----:B------:R-:W-:Y:S02]  /*a900*/  IMAD.IADD R11, R11, 0x1, R13 ;  /* 0x000000010b0b7824 */ /* 0x000fe400078e020d */
[----:B------:R-:W-:-:S03]  /*a910*/  F2FP.BF16.F32.PACK_AB R3, RZ, R3 ;  /* 0x00000003ff03723e */ /* 0x000fc600000010ff */
[----:B------:R-:W-:Y:S02]  /*a920*/  LEA.HI.X R9, R12, R9, R11, 0x1, P5 ;  /* 0x000000090c097211 */ /* 0x000fe400028f0c0b */
[----:B------:R0:W-:Y:S01]  /*a930*/  @P3 STG.E.U16 desc[UR36][R4.64], R3 ;  /* 0x0000000304003986 */ /* 0x0001e2000c101524 */
[----:B------:R-:W-:Y:S05]  /*a940*/  @!P2 BRA `(.L_x_167) ;  /* 0x000000000004a947 */ /* 0x000fea0003800000 */
[----:B------:R2:W5:Y:S02]  /*a950*/  LDG.E.LTC128B.U16 R158, desc[UR36][R8.64+0x2] ;  /* 0x00000224089e7981 */ /* 0x000564000c1e1520 */
.L_x_167:
[----:B------:R-:W-:Y:S05]  /*a960*/  BSYNC B1 ;  /* 0x0000000000017941 */ /* 0x000fea0003800000 */
.L_x_166:
[----:B0----5:R-:W-:Y:S01]  /*a970*/  IMAD.U32 R3, R158, 0x10000, RZ ;  /* 0x000100009e037824 */ /* 0x021fe200078e00ff */
[----:B------:R-:W-:Y:S01]  /*a980*/  ISETP.GT.AND P3, PT, R0, 0x8, P0 ;  /* 0x000000080000780c */ /* 0x000fe20000764270 */
[----:B------:R-:W-:Y:S02]  /*a990*/  BSSY B1, `(.L_x_168) ;  /* 0x0000007000017945 */ /* 0x000fe40003800000 */
[----:B------:R-:W-:-:S04]  /*a9a0*/  FMUL R10, R3, R160 ;  /* 0x000000a0030a7220 */ /* 0x000fc80000400000 */
[----:B------:R-:W-:-:S05]  /*a9b0*/  FFMA R10, R27, R161, R10 ;  /* 0x000000a11b0a7223 */ /* 0x000fca000000000a */
[----:B------:R-:W-:-:S05]  /*a9c0*/  F2FP.BF16.F32.PACK_AB R10, RZ, R10 ;  /* 0x0000000aff0a723e */ /* 0x000fca00000010ff */
[----:B------:R0:W-:Y:S01]  /*a9d0*/  @P2 STG.E.U16 desc[UR36][R4.64+0x2], R10 ;  /* 0x0000020a04002986 */ /* 0x0001e2000c101524 */
[----:B------:R-:W-:Y:S05]  /*a9e0*/  @!P3 BRA `(.L_x_169) ;  /* 0x000000000004b947 */ /* 0x000fea0003800000 */
[----:B------:R0:W5:Y:S02]  /*a9f0*/  LDG.E.LTC128B.U16 R158, desc[UR36][R6.64+0x10] ;  /* 0x00001024069e7981 */ /* 0x000164000c1e1520 */
.L_x_169:
[----:B------:R-:W-:Y:S05]  /*aa00*/  BSYNC B1 ;  /* 0x0000000000017941 */ /* 0x000fea0003800000 */
.L_x_168:
[----:B-----5:R-:W-:Y:S01]  /*aa10*/  IMAD.U32 R3, R158, 0x10000, RZ ;  /* 0x000100009e037824 */ /* 0x020fe200078e00ff */
[----:B------:R-:W-:Y:S01]  /*aa20*/  ISETP.GT.AND P2, PT, R0, 0x9, P0 ;  /* 0x000000090000780c */ /* 0x000fe20000744270 */
[----:B0-----:R-:W-:Y:S01]  /*aa30*/  IMAD.MOV.U32 R4, RZ, RZ, R88 ;  /* 0x000000ffff047224 */ /* 0x001fe200078e0058 */
[----:B------:R-:W-:Y:S01]  /*aa40*/  BSSY B1, `(.L_x_170) ;  /* 0x0000008000017945 */ /* 0x000fe20003800000 */
[----:B------:R-:W-:Y:S01]  /*aa50*/  FMUL R3, R3, R160 ;  /* 0x000000a003037220 */ /* 0x000fe20000400000 */
[----:B------:R-:W-:-:S03]  /*aa60*/  IMAD.MOV.U32 R5, RZ, RZ, R89 ;  /* 0x000000ffff057224 */ /* 0x000fc600078e0059 */
[----:B------:R-:W-:-:S05]  /*aa70*/  FFMA R3, R28, R161, R3 ;  /* 0x000000a11c037223 */ /* 0x000fca0000000003 */
[----:B------:R-:W-:-:S05]  /*aa80*/  F2FP.BF16.F32.PACK_AB R3, RZ, R3 ;  /* 0x00000003ff03723e */ /* 0x000fca00000010ff */
[----:B------:R0:W-:Y:S01]  /*aa90*/  @P3 STG.E.U16 desc[UR36][R4.64+0x10], R3 ;  /* 0x0000100304003986 */ /* 0x0001e2000c101524 */
[----:B------:R-:W-:Y:S05]  /*aaa0*/  @!P2 BRA `(.L_x_171) ;  /* 0x000000000004a947 */ /* 0x000fea0003800000 */
[----:B------:R0:W5:Y:S02]  /*aab0*/  LDG.E.LTC128B.U16 R158, desc[UR36][R6.64+0x12] ;  /* 0x00001224069e7981 */ /* 0x000164000c1e1520 */
.L_x_171:
[----:B------:R-:W-:Y:S05]  /*aac0*/  BSYNC B1 ;  /* 0x0000000000017941 */ /* 0x000fea0003800000 */
.L_x_170:
        /* <DEDUP_REMOVED lines=9> */
.L_x_173:
[----:B------:R-:W-:Y:S05]  /*ab60*/  BSYNC B1 ;  /* 0x0000000000017941 */ /* 0x000fea0003800000 */
.L_x_172:
[----:B-----5:R-:W-:Y:S01]  /*ab70*/  IMAD.U32 R3, R158, 0x10000, RZ ;  /* 0x000100009e037824 */ /* 0x020fe200078e00ff */
[----:B0-----:R-:W-:Y:S01]  /*ab80*/  IADD3 R10, P3, R159, R88, RZ ;  /* 0x000000589f0a7210 */ /* 0x001fe20007f7e0ff */
[----:B------:R-:W-:Y:S01]  /*ab90*/  BSSY B1, `(.L_x_174) ;  /* 0x0000009000017945 */ /* 0x000fe20003800000 */
[----:B------:R-:W-:Y:S01]  /*aba0*/  ISETP.GT.AND P2, PT, R0, 0x9, P1 ;  /* 0x000000090000780c */ /* 0x000fe20000f44270 */
[----:B------:R-:W-:Y:S02]  /*abb0*/  FMUL R3, R3, R160 ;  /* 0x000000a003037220 */ /* 0x000fe40000400000 */
[----:B------:R-:W-:Y:S02]  /*abc0*/  IMAD.X R11, R163, 0x1, R89, P3 ;  /* 0x00000001a30b7824 */ /* 0x000fe400018e0659 */
[----:B------:R-:W-:-:S05]  /*abd0*/  FFMA R3, R30, R161, R3 ;  /* 0x000000a11e037223 */ /* 0x000fca0000000003 */
[----:B------:R-:W-:-:S05]  /*abe0*/  F2FP.BF16.F32.PACK_AB R3, RZ, R3 ;  /* 0x00000003ff03723e */ /* 0x000fca00000010ff */
[----:B------:R0:W-:Y:S01]  /*abf0*/  @P4 STG.E.U16 desc[UR36][R10.64+0x10], R3 ;  /* 0x000010030a004986 */ /* 0x0001e2000c101524 */
[----:B------:R-:W-:Y:S05]  /*ac00*/  @!P2 BRA `(.L_x_175) ;  /* 0x000000000004a947 */ /* 0x000fea0003800000 */
[----:B------:R0:W5:Y:S02]  /*ac10*/  LDG.E.LTC128B.U16 R158, desc[UR36][R8.64+0x12] ;  /* 0x00001224089e7981 */ /* 0x000164000c1e1520 */
.L_x_175:
[----:B------:R-:W-:Y:S05]  /*ac20*/  BSYNC B1 ;  /* 0x0000000000017941 */ /* 0x000fea0003800000 */
.L_x_174:
[----:B0----5:R-:W-:Y:S01]  /*ac30*/  IMAD.U32 R3, R158, 0x10000, RZ ;  /* 0x000100009e037824 */ /* 0x021fe200078e00ff */
[----:B------:R-:W-:Y:S01]  /*ac40*/  ISETP.GT.AND P3, PT, R0, 0x10, P0 ;  /* 0x000000100000780c */ /* 0x000fe20000764270 */
[----:B------:R-:W-:Y:S02]  /*ac50*/  BSSY B1, `(.L_x_176) ;  /* 0x0000009000017945 */ /* 0x000fe40003800000 */
[----:B------:R-:W-:-:S04]  /*ac60*/  FMUL R10, R3, R160 ;  /* 0x000000a0030a7220 */ /* 0x000fc80000400000 */
[----:B------:R-:W-:Y:S01]  /*ac70*/  FFMA R31, R31, R161, R10 ;  /* 0x000000a11f1f7223 */ /* 0x000fe2000000000a */
[----:B------:R-:W-:-:S04]  /*ac80*/  IADD3 R10, P4, P5, R159, R152, R19 ;  /* 0x000000989f0a7210 */ /* 0x000fc80007d9e013 */
[----:B------:R-:W-:Y:S02]  /*ac90*/  F2FP.BF16.F32.PACK_AB R31, RZ, R31 ;  /* 0x0000001fff1f723e */ /* 0x000fe400000010ff */
[----:B------:R-:W-:-:S05]  /*aca0*/  IADD3.X R11, R163, R153, R93, P4, P5 ;  /* 0x00000099a30b7210 */ /* 0x000fca00027ea45d */
[----:B------:R0:W-:Y:S01]  /*acb0*/  @P2 STG.E.U16 desc[UR36][R10.64+0x12], R31 ;  /* 0x0000121f0a002986 */ /* 0x0001e2000c101524 */
[----:B------:R-:W-:Y:S05]  /*acc0*/  @!P3 BRA `(.L_x_177) ;  /* 0x000000000004b947 */ /* 0x000fea0003800000 */
[----:B------:R0:W5:Y:S02]  /*acd0*/  LDG.E.LTC128B.U16 R158, desc[UR36][R6.64+0x20] ;  /* 0x00002024069e7981 */ /* 0x000164000c1e1520 */
.L_x_177:
[----:B------:R-:W-:Y:S05]  /*ace0*/  BSYNC B1 ;  /* 0x0000000000017941 */ /* 0x000fea0003800000 */
.L_x_176:
[----:B-----5:R-:W-:Y:S01]  /*acf0*/  IMAD.U32 R3, R158, 0x10000, RZ ;  /* 0x000100009e037824 */ /* 0x020fe200078e00ff */
        /* <DEDUP_REMOVED lines=8> */
.L_x_179:
[----:B------:R-:W-:Y:S05]  /*ad80*/  BSYNC B1 ;  /* 0x0000000000017941 */ /* 0x000fea0003800000 */
.L_x_178:
        /* <DEDUP_REMOVED lines=9> */
.L_x_181:
[----:B------:R-:W-:Y:S05]  /*ae20*/  BSYNC B1 ;  /* 0x0000000000017941 */ /* 0x000fea0003800000 */
.L_x_180:
        /* <DEDUP_REMOVED lines=9> */
.L_x_183:
[----:B------:R-:W-:Y:S05]  /*aec0*/  BSYNC B1 ;  /* 0x0000000000017941 */ /* 0x000fea0003800000 */
.L_x_182:
        /* <DEDUP_REMOVED lines=9> */
.L_x_185:
[----:B------:R-:W-:Y:S05]  /*af60*/  BSYNC B1 ;  /* 0x0000000000017941 */ /* 0x000fea0003800000 */
.L_x_184:
        /* <DEDUP_REMOVED lines=9> */
.L_x_187:
[----:B------:R-:W-:Y:S05]  /*b000*/  BSYNC B1 ;  /* 0x0000000000017941 */ /* 0x000fea0003800000 */
.L_x_186:
        /* <DEDUP_REMOVED lines=9> */
.L_x_189:
[----:B------:R-:W-:Y:S05]  /*b0a0*/  BSYNC B1 ;  /* 0x0000000000017941 */ /* 0x000fea0003800000 */
.L_x_188:
        /* <DEDUP_REMOVED lines=9> */
.L_x_191:
[----:B------:R-:W-:Y:S05]  /*b140*/  BSYNC B1 ;  /* 0x0000000000017941 */ /* 0x000fea0003800000 */
.L_x_190:
        /* <DEDUP_REMOVED lines=9> */
.L_x_193:
[----:B------:R-:W-:Y:S05]  /*b1e0*/  BSYNC B1 ;  /* 0x0000000000017941 */ /* 0x000fea0003800000 */
.L_x_192:
[----:B-----5:R-:W-:Y:S01]  /*b1f0*/  SHF.L.U32 R3, R158, 0x10, RZ ;  /* 0x000000109e037819 */ /* 0x020fe200000006ff */
[----:B------:R-:W-:Y:S01]  /*b200*/  BSSY B1, `(.L_x_194) ;  /* 0x0000008000017945 */ /* 0x000fe20003800000 */
[----:B------:R-:W-:-:S03]  /*b210*/  ISETP.GT.AND P2, PT, R0, 0x21, P0 ;  /* 0x000000210000780c */ /* 0x000fc60000744270 */
[----:B------:R-:W-:-:S04]  /*b220*/  FMUL R3, R3, R160 ;  /* 0x000000a003037220 */ /* 0x000fc80000400000 */
[----:B------:R-:W-:-:S05]  /*b230*/  FFMA R3, R40, R161, R3 ;  /* 0x000000a128037223 */ /* 0x000fca0000000003 */
[----:B------:R-:W-:-:S05]  /*b240*/  F2FP.BF16.F32.PACK_AB R3, RZ, R3 ;  /* 0x00000003ff03723e */ /* 0x000fca00000010ff */
[----:B------:R0:W-:Y:S01]  /*b250*/  @P3 STG.E.U16 desc[UR36][R4.64+0x40], R3 ;  /* 0x0000400304003986 */ /* 0x0001e2000c101524 */
[----:B------:R-:W-:Y:S05]  /*b260*/  @!P2 BRA `(.L_x_195) ;  /* 0x000000000004a947 */ /* 0x000fea0003800000 */
[----:B------:R0:W5:Y:S02]  /*b270*/  LDG.E.LTC128B.U16 R158, desc[UR36][R6.64+0x42] ;  /* 0x00004224069e7981 */ /* 0x000164000c1e1520 */
.L_x_195:
[----:B------:R-:W-:Y:S05]  /*b280*/  BSYNC B1 ;  /* 0x0000000000017941 */ /* 0x000fea0003800000 */
.L_x_194:
        /* <DEDUP_REMOVED lines=9> */
.L_x_197:
[----:B------:R-:W-:Y:S05]  /*b320*/  BSYNC B1 ;  /* 0x0000000000017941 */ /* 0x000fea0003800000 */
.L_x_196:
        /* <DEDUP_REMOVED lines=9> */
.L_x_199:
[----:B------:R-:W-:Y:S05]  /*b3c0*/  BSYNC B1 ;  /* 0x0000000000017941 */ /* 0x000fea0003800000 */
.L_x_198:
        /* <DEDUP_REMOVED lines=9> */
.L_x_201:
[----:B------:R-:W-:Y:S05]  /*b460*/  BSYNC B1 ;  /* 0x0000000000017941 */ /* 0x000fea0003800000 */
.L_x_200:
        /* <DEDUP_REMOVED lines=9> */
.L_x_203:
[----:B------:R-:W-:Y:S05]  /*b500*/  BSYNC B1 ;  /* 0x0000000000017941 */ /* 0x000fea0003800000 */
.L_x_202:
        /* <DEDUP_REMOVED lines=9> */
.L_x_205:
[----:B------:R-:W-:Y:S05]  /*b5a0*/  BSYNC B1 ;  /* 0x0000000000017941 */ /* 0x000fea0003800000 */
.L_x_204:
        /* <DEDUP_REMOVED lines=9> */
.L_x_207:
[----:B------:R-:W-:Y:S05]  /*b640*/  BSYNC B1 ;  /* 0x0000000000017941 */ /* 0x000fea0003800000 */
.L_x_206:
        /* <DEDUP_REMOVED lines=9> */
.L_x_209:
[----:B------:R-:W-:Y:S05]  /*b6e0*/  BSYNC B1 ;  /* 0x0000000000017941 */ /* 0x000fea0003800000 */
.L_x_208:
        /* <DEDUP_REMOVED lines=9> */
.L_x_211:
[----:B------:R-:W-:Y:S05]  /*b780*/  BSYNC B1 ;  /* 0x0000000000017941 */ /* 0x000fea0003800000 */
.L_x_210:
        /* <DEDUP_REMOVED lines=9> */
.L_x_213:
[----:B------:R-:W-:Y:S05]  /*b820*/  BSYNC B1 ;  /* 0x0000000000017941 */ /* 0x000fea0003800000 */
.L_x_212:
        /* <DEDUP_REMOVED lines=9> */
.L_x_215:
[----:B------:R-:W-:Y:S05]  /*b8c0*/  BSYNC B1 ;  /* 0x0000000000017941 */ /* 0x000fea0003800000 */
.L_x_214:
        /* <DEDUP_REMOVED lines=9> */
.L_x_217:
[----:B------:R-:W-:Y:S05]  /*b960*/  BSYNC B1 ;  /* 0x0000000000017941 */ /* 0x000fea0003800000 */
.L_x_216:
        /* <DEDUP_REMOVED lines=9> */
.L_x_219:
[----:B------:R-:W-:Y:S05]  /*ba00*/  BSYNC B1 ;  /* 0x0000000000017941 */ /* 0x000fea0003800000 */
.L_x_218:
        /* <DEDUP_REMOVED lines=9> */
.L_x_221:
[----:B------:R-:W-:Y:S05]  /*baa0*/  BSYNC B1 ;  /* 0x0000000000017941 */ /* 0x000fea0003800000 */
.L_x_220:
        /* <DEDUP_REMOVED lines=9> */
.L_x_223:
[----:B------:R-:W-:Y:S05]  /*bb40*/  BSYNC B1 ;  /* 0x0000000000017941 */ /* 0x000fea0003800000 */
.L_x_222:
        /* <DEDUP_REMOVED lines=9> */
.L_x_225:
[----:B------:R-:W-:Y:S05]  /*bbe0*/  BSYNC B1 ;  /* 0x0000000000017941 */ /* 0x000fea0003800000 */
.L_x_224:
        /* <DEDUP_REMOVED lines=9> */
.L_x_227:
[----:B------:R-:W-:Y:S05]  /*bc80*/  BSYNC B1 ;  /* 0x0000000000017941 */ /* 0x000fea0003800000 */
.L_x_226:
        /* <DEDUP_REMOVED lines=9> */
.L_x_229:
[----:B------:R-:W-:Y:S05]  /*bd20*/  BSYNC B1 ;  /* 0x0000000000017941 */ /* 0x000fea0003800000 */
.L_x_228:
        /* <DEDUP_REMOVED lines=9> */
.L_x_231:
[----:B------:R-:W-:Y:S05]  /*bdc0*/  BSYNC B1 ;  /* 0x0000000000017941 */ /* 0x000fea0003800000 */
.L_x_230:
        /* <DEDUP_REMOVED lines=9> */
.L_x_233:
[----:B------:R-:W-:Y:S05]  /*be60*/  BSYNC B1 ;  /* 0x0000000000017941 */ /* 0x000fea0003800000 */
.L_x_232:
        /* <DEDUP_REMOVED lines=9> */
.L_x_235:
[----:B------:R-:W-:Y:S05]  /*bf00*/  BSYNC B1 ;  /* 0x0000000000017941 */ /* 0x000fea0003800000 */
.L_x_234:
        /* <DEDUP_REMOVED lines=9> */
.L_x_237:
[----:B------:R-:W-:Y:S05]  /*bfa0*/  BSYNC B1 ;  /* 0x0000000000017941 */ /* 0x000fea0003800000 */
.L_x_236:
        /* <DEDUP_REMOVED lines=9> */
.L_x_239:
[----:B------:R-:W-:Y:S05]  /*c040*/  BSYNC B1 ;  /* 0x0000000000017941 */ /* 0x000fea0003800000 */
.L_x_238:
        /* <DEDUP_REMOVED lines=9> */
.L_x_241:
[----:B------:R-:W-:Y:S05]  /*c0e0*/  BSYNC B1 ;  /* 0x0000000000017941 */ /* 0x000fea0003800000 */
.L_x_240:
        /* <DEDUP_REMOVED lines=9> */
.L_x_243:
[----:B------:R-:W-:Y:S05]  /*c180*/  BSYNC B1 ;  /* 0x0000000000017941 */ /* 0x000fea0003800000 */
.L_x_242:
        /* <DEDUP_REMOVED lines=9> */
.L_x_245:
[----:B------:R-:W-:Y:S05]  /*c220*/  BSYNC B1 ;  /* 0x0000000000017941 */ /* 0x000fea0003800000 */
.L_x_244:
        /* <DEDUP_REMOVED lines=9> */
.L_x_247:
[----:B------:R-:W-:Y:S05]  /*c2c0*/  BSYNC B1 ;  /* 0x0000000000017941 */ /* 0x000fea0003800000 */
.L_x_246:
        /* <DEDUP_REMOVED lines=9> */
.L_x_249:
[----:B------:R-:W-:Y:S05]  /*c360*/  BSYNC B1 ;  /* 0x0000000000017941 */ /* 0x000fea0003800000 */
.L_x_248:
        /* <DEDUP_REMOVED lines=9> */
.L_x_251:
[----:B------:R-:W-:Y:S05]  /*c400*/  BSYNC B1 ;  /* 0x0000000000017941 */ /* 0x000fea0003800000 */
.L_x_250:
        /* <DEDUP_REMOVED lines=9> */
.L_x_253:
[----:B------:R-:W-:Y:S05]  /*c4a0*/  BSYNC B1 ;  /* 0x0000000000017941 */ /* 0x000fea0003800000 */
.L_x_252:
        /* <DEDUP_REMOVED lines=9> */
.L_x_255:
[----:B------:R-:W-:Y:S05]  /*c540*/  BSYNC B1 ;  /* 0x0000000000017941 */ /* 0x000fea0003800000 */
.L_x_254:
        /* <DEDUP_REMOVED lines=9> */
.L_x_257:
[----:B------:R-:W-:Y:S05]  /*c5e0*/  BSYNC B1 ;  /* 0x0000000000017941 */ /* 0x000fea0003800000 */
.L_x_256:
        /* <DEDUP_REMOVED lines=9> */
.L_x_259:
[----:B------:R-:W-:Y:S05]  /*c680*/  BSYNC B1 ;  /* 0x0000000000017941 */ /* 0x000fea0003800000 */
.L_x_258:
        /* <DEDUP_REMOVED lines=9> */
.L_x_261:
[----:B------:R-:W-:Y:S05]  /*c720*/  BSYNC B1 ;  /* 0x0000000000017941 */ /* 0x000fea0003800000 */
.L_x_260:
        /* <DEDUP_REMOVED lines=9> */
.L_x_263:
[----:B------:R-:W-:Y:S05]  /*c7c0*/  BSYNC B1 ;  /* 0x0000000000017941 */ /* 0x000fea0003800000 */
.L_x_262:
        /* <DEDUP_REMOVED lines=9> */
.L_x_265:
[----:B------:R-:W-:Y:S05]  /*c860*/  BSYNC B1 ;  /* 0x0000000000017941 */ /* 0x000fea0003800000 */
.L_x_264:
        /* <DEDUP_REMOVED lines=9> */
.L_x_267:
[----:B------:R-:W-:Y:S05]  /*c900*/  BSYNC B1 ;  /* 0x0000000000017941 */ /* 0x000fea0003800000 */
.L_x_266:
        /* <DEDUP_REMOVED lines=9> */
.L_x_269:
[----:B------:R-:W-:Y:S05]  /*c9a0*/  BSYNC B1 ;  /* 0x0000000000017941 */ /* 0x000fea0003800000 */
.L_x_268:
        /* <DEDUP_REMOVED lines=9> */
.L_x_271:
[----:B------:R-:W-:Y:S05]  /*ca40*/  BSYNC B1 ;  /* 0x0000000000017941 */ /* 0x000fea0003800000 */
.L_x_270:
        /* <DEDUP_REMOVED lines=9> */
.L_x_273:
[----:B------:R-:W-:Y:S05]  /*cae0*/  BSYNC B1 ;  /* 0x0000000000017941 */ /* 0x000fea0003800000 */
.L_x_272:
        /* <DEDUP_REMOVED lines=9> */
.L_x_275:
[----:B------:R-:W-:Y:S05]  /*cb80*/  BSYNC B1 ;  /* 0x0000000000017941 */ /* 0x000fea0003800000 */
.L_x_274:
        /* <DEDUP_REMOVED lines=9> */
.L_x_277:
[----:B------:R-:W-:Y:S05]  /*cc20*/  BSYNC B1 ;  /* 0x0000000000017941 */ /* 0x000fea0003800000 */
.L_x_276:
        /* <DEDUP_REMOVED lines=9> */
.L_x_279:
[----:B------:R-:W-:Y:S05]  /*ccc0*/  BSYNC B1 ;  /* 0x0000000000017941 */ /* 0x000fea0003800000 */
.L_x_278:
        /* <DEDUP_REMOVED lines=9> */
.L_x_281:
[----:B------:R-:W-:Y:S05]  /*cd60*/  BSYNC B1 ;  /* 0x0000000000017941 */ /* 0x000fea0003800000 */
.L_x_280:
        /* <DEDUP_REMOVED lines=9> */
.L_x_283:
[----:B------:R-:W-:Y:S05]  /*ce00*/  BSYNC B1 ;  /* 0x0000000000017941 */ /* 0x000fea0003800000 */
.L_x_282:
[----:B0----5:R-:W-:Y:S01]  /*ce10*/  IMAD.U32 R3, R158, 0x10000, RZ ;  /* 0x000100009e037824 */ /* 0x021fe200078e00ff */
[----:B------:R-:W-:Y:S01]  /*ce20*/  ISETP.GT.AND P2, PT, R0, 0x78, P1 ;  /* 0x000000780000780c */ /* 0x000fe20000f44270 */
[----:B------:R-:W-:Y:S02]  /*ce30*/  BSSY B1, `(.L_x_284) ;  /* 0x0000007000017945 */ /* 0x000fe40003800000 */
[----:B-1----:R-:W-:-:S04]  /*ce40*/  FMUL R6, R3, R160 ;  /* 0x000000a003067220 */ /* 0x002fc80000400000 */
[----:B------:R-:W-:-:S05]  /*ce50*/  FFMA R6, R85, R161, R6 ;  /* 0x000000a155067223 */ /* 0x000fca0000000006 */
[----:B------:R-:W-:-:S05]  /*ce60*/  F2FP.BF16.F32.PACK_AB R6, RZ, R6 ;  /* 0x00000006ff06723e */ /* 0x000fca00000010ff */
[----:B------:R0:W-:Y:S01]  /*ce70*/  @P0 STG.E.U16 desc[UR36][R4.64+0xf2], R6 ;  /* 0x0000f20604000986 */ /* 0x0001e2000c101524 */
[----:B------:R-:W-:Y:S05]  /*ce80*/  @!P2 BRA `(.L_x_285) ;  /* 0x000000000004a947 */ /* 0x000fea0003800000 */
[----:B------:R1:W5:Y:S02]  /*ce90*/  LDG.E.LTC128B.U16 R158, desc[UR36][R8.64+0xf0] ;  /* 0x0000f024089e7981 */ /* 0x000364000c1e1520 */
.L_x_285:
[----:B------:R-:W-:Y:S05]  /*cea0*/  BSYNC B1 ;  /* 0x0000000000017941 */ /* 0x000fea0003800000 */
.L_x_284:
[----:B-----5:R-:W-:Y:S01]  /*ceb0*/  IMAD.U32 R3, R158, 0x10000, RZ ;  /* 0x000100009e037824 */ /* 0x020fe200078e00ff */
[----:B0-----:R-:W-:Y:S01]  /*cec0*/  @P2 MOV R5, R11 ;  /* 0x0000000b00052202 */ /* 0x001fe20000000f00 */
[----:B------:R-:W-:Y:S01]  /*ced0*/  @P2 IMAD.MOV.U32 R4, RZ, RZ, R10 ;  /* 0x000000ffff042224 */ /* 0x000fe200078e000a */
[----:B------:R-:W-:Y:S01]  /*cee0*/  ISETP.GT.AND P1, PT, R0, 0x79, P1 ;  /* 0x000000790000780c */ /* 0x000fe20000f24270 */
[----:B------:R-:W-:Y:S01]  /*cef0*/  FMUL R3, R3, R160 ;  /* 0x000000a003037220 */ /* 0x000fe20000400000 */
[----:B------:R-:W-:Y:S03]  /*cf00*/  BSSY B1, `(.L_x_286) ;  /* 0x0000006000017945 */ /* 0x000fe60003800000 */
[----:B------:R-:W-:-:S05]  /*cf10*/  FFMA R3, R86, R161, R3 ;  /* 0x000000a156037223 */ /* 0x000fca0000000003 */
[----:B------:R-:W-:-:S05]  /*cf20*/  F2FP.BF16.F32.PACK_AB R3, RZ, R3 ;  /* 0x00000003ff03723e */ /* 0x000fca00000010ff */
[----:B------:R0:W-:Y:S01]  /*cf30*/  @P2 STG.E.U16 desc[UR36][R4.64+0xf0], R3 ;  /* 0x0000f00304002986 */ /* 0x0001e2000c101524 */
[----:B------:R-:W-:Y:S05]  /*cf40*/  @!P1 BRA `(.L_x_287) ;  /* 0x0000000000049947 */ /* 0x000fea0003800000 */
[----:B------:R0:W5:Y:S02]  /*cf50*/  LDG.E.LTC128B.U16 R158, desc[UR36][R8.64+0xf2] ;  /* 0x0000f224089e7981 */ /* 0x000164000c1e1520 */
.L_x_287:
[----:B------:R-:W-:Y:S05]  /*cf60*/  BSYNC B1 ;  /* 0x0000000000017941 */ /* 0x000fea0003800000 */
.L_x_286:
[----:B------:R-:W-:Y:S05]  /*cf70*/  @!P1 BRA `(.L_x_288) ;  /* 0x0000002400449947 */ /* 0x000fea0003800000 */
[----:B0----5:R-:W-:-:S04]  /*cf80*/  IMAD.U32 R3, R158, 0x10000, RZ ;  /* 0x000100009e037824 */ /* 0x021fc800078e00ff */
[----:B------:R-:W-:-:S04]  /*cf90*/  FMUL R0, R3, R160 ;  /* 0x000000a003007220 */ /* 0x000fc80000400000 */
[----:B------:R-:W-:-:S05]  /*cfa0*/  FFMA R0, R87, R161, R0 ;  /* 0x000000a157007223 */ /* 0x000fca0000000000 */
[----:B------:R-:W-:-:S05]  /*cfb0*/  F2FP.BF16.F32.PACK_AB R0, RZ, R0 ;  /* 0x00000000ff00723e */ /* 0x000fca00000010ff */
[----:B------:R0:W-:Y:S01]  /*cfc0*/  STG.E.U16 desc[UR36][R10.64+0xf2], R0 ;  /* 0x0000f2000a007986 */ /* 0x0001e2000c101524 */
[----:B------:R-:W-:Y:S05]  /*cfd0*/  BRA `(.L_x_288) ;  /* 0x00000024002c7947 */ /* 0x000fea0003800000 */
.L_x_37:
[----:B------:R-:W-:Y:S01]  /*cfe0*/  ISETP.GT.AND P4, PT, R0, 0x1, P3 ;  /* 0x000000010000780c */ /* 0x000fe20001f84270 */
[----:B------:R-:W-:Y:S01]  /*cff0*/  ULDC.64 UR6, c[0x0][0x7c0] ;  /* 0x0001f00000067ab9 */ /* 0x000fe20000000a00 */
[-C--:B------:R-:W-:Y:S01]  /*d000*/  FMUL R88, R88, R161.reuse ;  /* 0x000000a158587220 */ /* 0x080fe20000400000 */
[-C--:B------:R-:W-:Y:S01]  /*d010*/  FMUL R89, R89, R161.reuse ;  /* 0x000000a159597220 */ /* 0x080fe20000400000 */
[----:B------:R-:W-:Y:S01]  /*d020*/  LEA R4, P1, R158, UR6, 0x1 ;  /* 0x000000069e047c11 */ /* 0x000fe2000f8208ff */
[----:B------:R-:W-:Y:S01]  /*d030*/  USHF.L.U64.HI UR6, UR4, 0x4, UR5 ;  /* 0x0000000404067899 */ /* 0x000fe20008010205 */
[----:B------:R-:W-:Y:S01]  /*d040*/  ISETP.GT.AND P2, PT, R3, 0x8, PT ;  /* 0x000000080300780c */ /* 0x000fe20003f44270 */
[-C--:B------:R-:W-:Y:S01]  /*d050*/  FMUL R90, R90, R161.reuse ;  /* 0x000000a15a5a7220 */ /* 0x080fe20000400000 */
[----:B------:R-:W-:Y:S01]  /*d060*/  F2FP.BF16.F32.PACK_AB R88, RZ, R88 ;  /* 0x00000058ff58723e */ /* 0x000fe200000010ff */
[----:B------:R-:W-:Y:S01]  /*d070*/  FMUL R91, R91, R161 ;  /* 0x000000a15b5b7220 */ /* 0x000fe20000400000 */
[----:B------:R-:W-:Y:S01]  /*d080*/  LEA.HI.X R5, R158, UR7, R163, 0x1, P1 ;  /* 0x000000079e057c11 */ /* 0x000fe200088f0ca3 */
[----:B------:R-:W-:Y:S01]  /*d090*/  USHF.L.U32 UR7, UR4, 0x4, URZ ;  /* 0x0000000404077899 */ /* 0x000fe2000800063f */
[----:B------:R-:W-:Y:S01]  /*d0a0*/  F2FP.BF16.F32.PACK_AB R89, RZ, R89 ;  /* 0x00000059ff59723e */ /* 0x000fe200000010ff */
[-C--:B------:R-:W-:Y:S01]  /*d0b0*/  FMUL R92, R92, R161.reuse ;  /* 0x000000a15c5c7220 */ /* 0x080fe20000400000 */
[C---:B------:R-:W-:Y:S01]  /*d0c0*/  ISETP.GT.AND P1, PT, R0.reuse, 0x8, P3 ;  /* 0x000000080000780c */ /* 0x040fe20001f24270 */
[----:B------:R-:W-:Y:S01]  /*d0d0*/  @P0 STG.E.U16 desc[UR36][R4.64], R88 ;  /* 0x0000005804000986 */ /* 0x000fe2000c101524 */
[----:B------:R-:W-:Y:S01]  /*d0e0*/  ISETP.GT.AND P0, PT, R0, RZ, P2 ;  /* 0x000000ff0000720c */ /* 0x000fe20001704270 */
[-C--:B------:R-:W-:Y:S01]  /*d0f0*/  FMUL R93, R93, R161.reuse ;  /* 0x000000a15d5d7220 */ /* 0x080fe20000400000 */
[----:B------:R-:W-:Y:S01]  /*d100*/  IADD3 R6, P5, R4, UR7, RZ ;  /* 0x0000000704067c10 */ /* 0x000fe2000ffbe0ff */
[----:B------:R-:W-:Y:S01]  /*d110*/  @P4 STG.E.U16 desc[UR36][R4.64+0x2], R89 ;  /* 0x0000025904004986 */ /* 0x000fe2000c101524 */
[----:B------:R-:W-:Y:S01]  /*d120*/  ISETP.GT.AND P4, PT, R0, 0x1, P2 ;  /* 0x000000010000780c */ /* 0x000fe20001784270 */
[-C--:B------:R-:W-:Y:S01]  /*d130*/  FMUL R94, R94, R161.reuse ;  /* 0x000000a15e5e7220 */ /* 0x080fe20000400000 */
[----:B------:R-:W-:Y:S01]  /*d140*/  F2FP.BF16.F32.PACK_AB R90, RZ, R90 ;  /* 0x0000005aff5a723e */ /* 0x000fe200000010ff */
[-C--:B------:R-:W-:Y:S01]  /*d150*/  FMUL R95, R95, R161.reuse ;  /* 0x000000a15f5f7220 */ /* 0x080fe20000400000 */
[----:B------:R-:W-:Y:S01]  /*d160*/  IADD3.X R7, R5, UR6, RZ, P5, !PT ;  /* 0x0000000605077c10 */ /* 0x000fe2000affe4ff */
[----:B------:R-:W-:Y:S01]  /*d170*/  FMUL R96, R96, R161 ;  /* 0x000000a160607220 */ /* 0x000fe20000400000 */
[----:B------:R-:W-:Y:S01]  /*d180*/  F2FP.BF16.F32.PACK_AB R91, RZ, R91 ;  /* 0x0000005bff5b723e */ /* 0x000fe200000010ff */
[-C--:B------:R-:W-:Y:S01]  /*d190*/  FMUL R97, R97, R161.reuse ;  /* 0x000000a161617220 */ /* 0x080fe20000400000 */
[----:B------:R-:W-:Y:S01]  /*d1a0*/  F2FP.BF16.F32.PACK_AB R92, RZ, R92 ;  /* 0x0000005cff5c723e */ /* 0x000fe200000010ff */
[----:B------:R-:W-:Y:S01]  /*d1b0*/  @P0 STG.E.U16 desc[UR36][R6.64], R90 ;  /* 0x0000005a06000986 */ /* 0x000fe2000c101524 */
[----:B------:R-:W-:Y:S01]  /*d1c0*/  ISETP.GT.AND P0, PT, R0, 0x9, P3 ;  /* 0x000000090000780c */ /* 0x000fe20001f04270 */
[-C--:B------:R-:W-:Y:S01]  /*d1d0*/  FMUL R98, R98, R161.reuse ;  /* 0x000000a162627220 */ /* 0x080fe20000400000 */
[C---:B------:R-:W-:Y:S01]  /*d1e0*/  ISETP.GT.AND P5, PT, R0.reuse, 0x9, P2 ;  /* 0x000000090000780c */ /* 0x040fe200017a4270 */
[----:B------:R-:W-:Y:S01]  /*d1f0*/  @P4 STG.E.U16 desc[UR36][R6.64+0x2], R91 ;  /* 0x0000025b06004986 */ /* 0x000fe2000c101524 */
[C---:B------:R-:W-:Y:S01]  /*d200*/  ISETP.GT.AND P4, PT, R0.reuse, 0x8, P2 ;  /* 0x000000080000780c */ /* 0x040fe20001784270 */
[----:B------:R-:W-:Y:S01]  /*d210*/  FMUL R99, R99, R161 ;  /* 0x000000a163637220 */ /* 0x000fe20000400000 */
[----:B------:R-:W-:Y:S01]  /*d220*/  F2FP.BF16.F32.PACK_AB R93, RZ, R93 ;  /* 0x0000005dff5d723e */ /* 0x000fe200000010ff */
[----:B------:R-:W-:Y:S01]  /*d230*/  @P1 STG.E.U16 desc[UR36][R4.64+0x10], R92 ;  /* 0x0000105c04001986 */ /* 0x000fe2000c101524 */
[----:B------:R-:W-:Y:S01]  /*d240*/  ISETP.GT.AND P1, PT, R0, 0x10, P3 ;  /* 0x000000100000780c */ /* 0x000fe20001f24270 */
[-C--:B------:R-:W-:Y:S01]  /*d250*/  FMUL R100, R100, R161.reuse ;  /* 0x000000a164647220 */ /* 0x080fe20000400000 */
[----:B------:R-:W-:Y:S01]  /*d260*/  F2FP.BF16.F32.PACK_AB R94, RZ, R94 ;  /* 0x0000005eff5e723e */ /* 0x000fe200000010ff */
[----:B------:R-:W-:Y:S01]  /*d270*/  FMUL R101, R101, R161 ;  /* 0x000000a165657220 */ /* 0x000fe20000400000 */
[----:B------:R-:W-:Y:S01]  /*d280*/  F2FP.BF16.F32.PACK_AB R95, RZ, R95 ;  /* 0x0000005fff5f723e */ /* 0x000fe200000010ff */
[----:B------:R-:W-:Y:S01]  /*d290*/  @P0 STG.E.U16 desc[UR36][R4.64+0x12], R93 ;  /* 0x0000125d04000986 */ /* 0x000fe2000c101524 */
[----:B------:R-:W-:Y:S01]  /*d2a0*/  F2FP.BF16.F32.PACK_AB R96, RZ, R96 ;  /* 0x00000060ff60723e */ /* 0x000fe200000010ff */
        /* <DEDUP_REMOVED lines=10> */
[----:B------:R-:W-:Y:S01]  /*d350*/  @P1 STG.E.U16 desc[UR36][R4.64+0x20], R96 ;  /* 0x0000206004001986 */ /* 0x000fe2000c101524 */
[----:B------:R-:W-:Y:S01]  /*d360*/  ISETP.GT.AND P1, PT, R0, 0x18, P3 ;  /* 0x000000180000780c */ /* 0x000fe20001f24270 */
        /* <DEDUP_REMOVED lines=180> */
[----:B------:R-:W-:Y:S01]  /*deb0*/  USHF.L.U32 UR9, UR4, 0x8, URZ ;  /* 0x0000000804097899 */ /* 0x000fe2000800063f */
[----:B------:R-:W-:Y:S01]  /*dec0*/  F2FP.BF16.F32.PACK_AB R145, RZ, R145 ;  /* 0x00000091ff91723e */ /* 0x000fe200000010ff */
[----:B------:R-:W-:Y:S01]  /*ded0*/  USHF.L.U64.HI UR8, UR4, 0x8, UR5 ;  /* 0x0000000804087899 */ /* 0x000fe20008010205 */
[----:B------:R-:W-:Y:S01]  /*dee0*/  F2FP.BF16.F32.PACK_AB R146, RZ, R146 ;  /* 0x00000092ff92723e */ /* 0x000fe200000010ff */
[----:B------:R-:W-:Y:S01]  /*def0*/  FMUL R150, R150, R161 ;  /* 0x000000a196967220 */ /* 0x000fe20000400000 */
[----:B------:R-:W-:Y:S01]  /*df00*/  F2FP.BF16.F32.PACK_AB R147, RZ, R147 ;  /* 0x00000093ff93723e */ /* 0x000fe200000010ff */
[----:B------:R-:W-:Y:S01]  /*df10*/  IMAD.U32 R9, RZ, RZ, UR9 ;  /* 0x00000009ff097e24 */ /* 0x000fe2000f8e00ff */
[----:B------:R-:W-:Y:S01]  /*df20*/  F2FP.BF16.F32.PACK_AB R148, RZ, R148 ;  /* 0x00000094ff94723e */ /* 0x000fe200000010ff */
[----:B------:R-:W-:Y:S01]  /*df30*/  @P1 STG.E.U16 desc[UR36][R6.64+0xd0], R142 ;  /* 0x0000d08e06001986 */ /* 0x000fe2000c101524 */
[----:B------:R-:W-:Y:S01]  /*df40*/  F2FP.BF16.F32.PACK_AB R149, RZ, R149 ;  /* 0x00000095ff95723e */ /* 0x000fe200000010ff */
[-C--:B------:R-:W-:Y:S01]  /*df50*/  FMUL R151, R151, R161.reuse ;  /* 0x000000a197977220 */ /* 0x080fe20000400000 */
[----:B------:R-:W-:Y:S01]  /*df60*/  ISETP.GT.AND P1, PT, R3, 0x80, PT ;  /* 0x000000800300780c */ /* 0x000fe20003f24270 */
[----:B------:R-:W-:Y:S01]  /*df70*/  @P4 STG.E.U16 desc[UR36][R6.64+0xd2], R143 ;  /* 0x0000d28f06004986 */ /* 0x000fe2000c101524 */
[C---:B------:R-:W-:Y:S01]  /*df80*/  ISETP.GT.AND P4, PT, R0.reuse, 0x70, P2 ;  /* 0x000000700000780c */ /* 0x040fe20001784270 */
[-C--:B------:R-:W-:Y:S01]  /*df90*/  FMUL R25, R25, R161.reuse ;  /* 0x000000a119197220 */ /* 0x080fe20000400000 */
[----:B------:R-:W-:Y:S01]  /*dfa0*/  ISETP.GT.AND P0, PT, R3, 0x88, PT ;  /* 0x000000880300780c */ /* 0x000fe20003f04270 */
[----:B------:R-:W-:Y:S01]  /*dfb0*/  @P5 STG.E.U16 desc[UR36][R4.64+0xe0], R144 ;  /* 0x0000e09004005986 */ /* 0x000fe2000c101524 */
[----:B------:R-:W-:Y:S01]  /*dfc0*/  ISETP.GT.AND P5, PT, R0, 0x71, P3 ;  /* 0x000000710000780c */ /* 0x000fe20001fa4270 */
[----:B------:R-:W-:Y:S01]  /*dfd0*/  IMAD.U32 R3, RZ, RZ, UR8 ;  /* 0x00000008ff037e24 */ /* 0x000fe2000f8e00ff */
[----:B------:R-:W-:Y:S01]  /*dfe0*/  F2FP.BF16.F32.PACK_AB R150, RZ, R150 ;  /* 0x00000096ff96723e */ /* 0x000fe200000010ff */
[----:B------:R-:W-:Y:S01]  /*dff0*/  FMUL R24, R24, R161 ;  /* 0x000000a118187220 */ /* 0x000fe20000400000 */
[----:B------:R-:W-:Y:S01]  /*e000*/  F2FP.BF16.F32.PACK_AB R151, RZ, R151 ;  /* 0x00000097ff97723e */ /* 0x000fe200000010ff */
[----:B------:R-:W-:Y:S01]  /*e010*/  FMUL R26, R26, R161 ;  /* 0x000000a11a1a7220 */ /* 0x000fe20000400000 */
[----:B------:R-:W-:Y:S01]  /*e020*/  F2FP.BF16.F32.PACK_AB R25, RZ, R25 ;  /* 0x00000019ff19723e */ /* 0x000fe200000010ff */
[-C--:B------:R-:W-:Y:S01]  /*e030*/  FMUL R27, R27, R161.reuse ;  /* 0x000000a11b1b7220 */ /* 0x080fe20000400000 */
[-C--:B------:R-:W-:Y:S01]  /*e040*/  FMUL R29, R29, R161.reuse ;  /* 0x000000a11d1d7220 */ /* 0x080fe20000400000 */
[----:B------:R-:W-:Y:S01]  /*e050*/  F2FP.BF16.F32.PACK_AB R24, RZ, R24 ;  /* 0x00000018ff18723e */ /* 0x000fe200000010ff */
[-C--:B------:R-:W-:Y:S01]  /*e060*/  FMUL R28, R28, R161.reuse ;  /* 0x000000a11c1c7220 */ /* 0x080fe20000400000 */
[----:B------:R-:W-:Y:S01]  /*e070*/  F2FP.BF16.F32.PACK_AB R26, RZ, R26 ;  /* 0x0000001aff1a723e */ /* 0x000fe200000010ff */
[-C--:B------:R-:W-:Y:S01]  /*e080*/  FMUL R30, R30, R161.reuse ;  /* 0x000000a11e1e7220 */ /* 0x080fe20000400000 */
[----:B------:R-:W-:Y:S01]  /*e090*/  @P5 STG.E.U16 desc[UR36][R4.64+0xe2], R145 ;  /* 0x0000e29104005986 */ /* 0x000fe2000c101524 */
[C---:B------:R-:W-:Y:S01]  /*e0a0*/  ISETP.GT.AND P5, PT, R0.reuse, 0x78, P3 ;  /* 0x000000780000780c */ /* 0x040fe20001fa4270 */
[-C--:B------:R-:W-:Y:S01]  /*e0b0*/  FMUL R31, R31, R161.reuse ;  /* 0x000000a11f1f7220 */ /* 0x080fe20000400000 */
[C---:B------:R-:W-:Y:S01]  /*e0c0*/  ISETP.GT.AND P3, PT, R0.reuse, 0x79, P3 ;  /* 0x000000790000780c */ /* 0x040fe20001f64270 */
[----:B------:R-:W-:Y:S01]  /*e0d0*/  @P4 STG.E.U16 desc[UR36][R6.64+0xe0], R146 ;  /* 0x0000e09206004986 */ /* 0x000fe2000c101524 */
[----:B------:R-:W-:Y:S01]  /*e0e0*/  ISETP.GT.AND P4, PT, R0, 0x71, P2 ;  /* 0x000000710000780c */ /* 0x000fe20001784270 */
[----:B------:R-:W-:Y:S01]  /*e0f0*/  FMUL R32, R32, R161 ;  /* 0x000000a120207220 */ /* 0x000fe20000400000 */
[----:B------:R-:W-:Y:S01]  /*e100*/  F2FP.BF16.F32.PACK_AB R27, RZ, R27 ;  /* 0x0000001bff1b723e */ /* 0x000fe200000010ff */
[----:B------:R-:W-:Y:S01]  /*e110*/  FMUL R33, R33, R161 ;  /* 0x000000a121217220 */ /* 0x000fe20000400000 */
[----:B------:R-:W-:Y:S01]  /*e120*/  F2FP.BF16.F32.PACK_AB R29, RZ, R29 ;  /* 0x0000001dff1d723e */ /* 0x000fe200000010ff */
[-C--:B------:R-:W-:Y:S01]  /*e130*/  FMUL R34, R34, R161.reuse ;  /* 0x000000a122227220 */ /* 0x080fe20000400000 */
[----:B------:R-:W-:Y:S01]  /*e140*/  F2FP.BF16.F32.PACK_AB R28, RZ, R28 ;  /* 0x0000001cff1c723e */ /* 0x000fe200000010ff */
[-C--:B------:R-:W-:Y:S01]  /*e150*/  FMUL R35, R35, R161.reuse ;  /* 0x000000a123237220 */ /* 0x080fe20000400000 */
[----:B------:R-:W-:Y:S01]  /*e160*/  F2FP.BF16.F32.PACK_AB R30, RZ, R30 ;  /* 0x0000001eff1e723e */ /* 0x000fe200000010ff */
[----:B------:R-:W-:Y:S01]  /*e170*/  FMUL R36, R36, R161 ;  /* 0x000000a124247220 */ /* 0x000fe20000400000 */
[----:B------:R-:W-:Y:S01]  /*e180*/  F2FP.BF16.F32.PACK_AB R31, RZ, R31 ;  /* 0x0000001fff1f723e */ /* 0x000fe200000010ff */
[-C--:B------:R-:W-:Y:S01]  /*e190*/  FMUL R37, R37, R161.reuse ;  /* 0x000000a125257220 */ /* 0x080fe20000400000 */
[----:B------:R-:W-:Y:S01]  /*e1a0*/  F2FP.BF16.F32.PACK_AB R32, RZ, R32 ;  /* 0x00000020ff20723e */ /* 0x000fe200000010ff */
[----:B------:R-:W-:Y:S01]  /*e1b0*/  @P4 STG.E.U16 desc[UR36][R6.64+0xe2], R147 ;  /* 0x0000e29306004986 */ /* 0x000fe2000c101524 */
[----:B------:R-:W-:Y:S01]  /*e1c0*/  ISETP.GT.AND P4, PT, R0, 0x78, P2 ;  /* 0x000000780000780c */ /* 0x000fe20001784270 */
[----:B------:R-:W-:Y:S01]  /*e1d0*/  FMUL R38, R38, R161 ;  /* 0x000000a126267220 */ /* 0x000fe20000400000 */
[----:B------:R-:W-:Y:S01]  /*e1e0*/  ISETP.GT.AND P2, PT, R0, 0x79, P2 ;  /* 0x000000790000780c */ /* 0x000fe20001744270 */
[----:B------:R-:W-:Y:S01]  /*e1f0*/  @P5 STG.E.U16 desc[UR36][R4.64+0xf0], R148 ;  /* 0x0000f09404005986 */ /* 0x000fe2000c101524 */
[----:B------:R-:W-:Y:S01]  /*e200*/  F2FP.BF16.F32.PACK_AB R33, RZ, R33 ;  /* 0x00000021ff21723e */ /* 0x000fe200000010ff */
[-C--:B------:R-:W-:Y:S01]  /*e210*/  FMUL R39, R39, R161.reuse ;  /* 0x000000a127277220 */ /* 0x080fe20000400000 */
[----:B------:R-:W-:Y:S01]  /*e220*/  F2FP.BF16.F32.PACK_AB R34, RZ, R34 ;  /* 0x00000022ff22723e */ /* 0x000fe200000010ff */
[----:B------:R0:W-:Y:S01]  /*e230*/  @P3 STG.E.U16 desc[UR36][R4.64+0xf2], R149 ;  /* 0x0000f29504003986 */ /* 0x0001e2000c101524 */
[----:B------:R-:W-:Y:S01]  /*e240*/  IADD3 R8, P3, P5, R4, UR7, R9 ;  /* 0x0000000704087c10 */ /* 0x000fe2000fd7e009 */
[----:B------:R-:W-:Y:S01]  /*e250*/  FMUL R40, R40, R161 ;  /* 0x000000a128287220 */ /* 0x000fe20000400000 */
[----:B------:R-:W-:Y:S01]  /*e260*/  F2FP.BF16.F32.PACK_AB R35, RZ, R35 ;  /* 0x00000023ff23723e */ /* 0x000fe200000010ff */
[-C--:B------:R-:W-:Y:S01]  /*e270*/  FMUL R41, R41, R161.reuse ;  /* 0x000000a129297220 */ /* 0x080fe20000400000 */
[----:B------:R-:W-:Y:S01]  /*e280*/  IADD3.X R9, R5, UR6, R3, P3, P5 ;  /* 0x0000000605097c10 */ /* 0x000fe20009fea403 */
[----:B------:R-:W-:Y:S01]  /*e290*/  @P4 STG.E.U16 desc[UR36][R6.64+0xf0], R150 ;  /* 0x0000f09606004986 */ /* 0x000fe2000c101524 */
[----:B------:R-:W-:Y:S01]  /*e2a0*/  ISETP.GT.AND P3, PT, R0, 0x1, P1 ;  /* 0x000000010000780c */ /* 0x000fe20000f64270 */
[-C--:B------:R-:W-:Y:S01]  /*e2b0*/  FMUL R42, R42, R161.reuse ;  /* 0x000000a12a2a7220 */ /* 0x080fe20000400000 */
[C---:B------:R-:W-:Y:S01]  /*e2c0*/  ISETP.GT.AND P4, PT, R0.reuse, RZ, P1 ;  /* 0x000000ff0000720c */ /* 0x040fe20000f84270 */
[----:B------:R1:W-:Y:S01]  /*e2d0*/  @P2 STG.E.U16 desc[UR36][R6.64+0xf2], R151 ;  /* 0x0000f29706002986 */ /* 0x0003e2000c101524 */
[----:B------:R-:W-:Y:S01]  /*e2e0*/  ISETP.GT.AND P2, PT, R0, RZ, P0 ;  /* 0x000000ff0000720c */ /* 0x000fe20000744270 */
[-C--:B------:R-:W-:Y:S01]  /*e2f0*/  FMUL R43, R43, R161.reuse ;  /* 0x000000a12b2b7220 */ /* 0x080fe20000400000 */
[----:B0-----:R-:W-:Y:S01]  /*e300*/  IADD3 R4, P5, R4, UR9, RZ ;  /* 0x0000000904047c10 */ /* 0x001fe2000ffbe0ff */
[-C--:B------:R-:W-:Y:S01]  /*e310*/  FMUL R44, R44, R161.reuse ;  /* 0x000000a12c2c7220 */ /* 0x080fe20000400000 */
[----:B------:R-:W-:Y:S01]  /*e320*/  F2FP.BF16.F32.PACK_AB R36, RZ, R36 ;  /* 0x00000024ff24723e */ /* 0x000fe200000010ff */
[-C--:B------:R-:W-:Y:S01]  /*e330*/  FMUL R45, R45, R161.reuse ;  /* 0x000000a12d2d7220 */ /* 0x080fe20000400000 */
[----:B------:R-:W-:Y:S01]  /*e340*/  IADD3.X R5, R5, UR8, RZ, P5, !PT ;  /* 0x0000000805057c10 */ /* 0x000fe2000affe4ff */
[-C--:B------:R-:W-:Y:S01]  /*e350*/  FMUL R46, R46, R161.reuse ;  /* 0x000000a12e2e7220 */ /* 0x080fe20000400000 */
[----:B------:R-:W-:Y:S01]  /*e360*/  ISETP.GT.AND P5, PT, R0, 0x1, P0 ;  /* 0x000000010000780c */ /* 0x000fe200007a4270 */
[----:B------:R-:W-:Y:S01]  /*e370*/  FMUL R47, R47, R161 ;  /* 0x000000a12f2f7220 */ /* 0x000fe20000400000 */
[----:B------:R-:W-:Y:S01]  /*e380*/  F2FP.BF16.F32.PACK_AB R37, RZ, R37 ;  /* 0x00000025ff25723e */ /* 0x000fe200000010ff */
[----:B------:R-:W-:Y:S01]  /*e390*/  @P3 STG.E.U16 desc[UR36][R4.64+0x2], R25 ;  /* 0x0000021904003986 */ /* 0x000fe2000c101524 */
[----:B------:R-:W-:Y:S01]  /*e3a0*/  IADD3 R10, P3, R4, UR7, RZ ;  /* 0x00000007040a7c10 */ /* 0x000fe2000ff7e0ff */
[-C--:B------:R-:W-:Y:S01]  /*e3b0*/  FMUL R48, R48, R161.reuse ;  /* 0x000000a130307220 */ /* 0x080fe20000400000 */
[----:B------:R-:W-:Y:S01]  /*e3c0*/  F2FP.BF16.F32.PACK_AB R38, RZ, R38 ;  /* 0x00000026ff26723e */ /* 0x000fe200000010ff */
[----:B------:R-:W-:Y:S01]  /*e3d0*/  @P4 STG.E.U16 desc[UR36][R4.64], R24 ;  /* 0x0000001804004986 */ /* 0x000fe2000c101524 */
[----:B------:R-:W-:Y:S01]  /*e3e0*/  IADD3.X R11, R5, UR6, RZ, P3, !PT ;  /* 0x00000006050b7c10 */ /* 0x000fe20009ffe4ff */
[-C--:B------:R-:W-:Y:S01]  /*e3f0*/  FMUL R49, R49, R161.reuse ;  /* 0x000000a131317220 */ /* 0x080fe20000400000 */
        /* <DEDUP_REMOVED lines=14> */
[----:B-1----:R-:W-:Y:S01]  /*e4e0*/  IADD3 R6, P3, R4, UR7, RZ ;  /* 0x0000000704067c10 */ /* 0x002fe2000ff7e0ff */
        /* <DEDUP_REMOVED lines=8> */
[----:B------:R0:W-:Y:S01]  /*e570*/  @P2 STG.E.U16 desc[UR36][R6.64+0x10], R30 ;  /* 0x0000101e06002986 */ /* 0x0001e2000c101524 */
        /* <DEDUP_REMOVED lines=10> */
[----:B------:R-:W-:Y:S01]  /*e620*/  ISETP.GT.AND P4, PT, R0, 0x18, P1 ;  /* 0x000000180000780c */ /* 0x000fe20000f84270 */
[-C--:B------:R-:W-:Y:S01]  /*e630*/  FMUL R60, R60, R161.reuse ;  /* 0x000000a13c3c7220 */ /* 0x080fe20000400000 */
[----:B------:R-:W-:Y:S01]  /*e640*/  F2FP.BF16.F32.PACK_AB R46, RZ, R46 ;  /* 0x0000002eff2e723e */ /* 0x000fe200000010ff */
[--C-:B0-----:R-:W-:Y:S01]  /*e650*/  @P2 IMAD.MOV.U32 R6, RZ, RZ, R8.reuse ;  /* 0x000000ffff062224 */ /* 0x101fe200078e0008 */
[----:B------:R-:W-:Y:S01]  /*e660*/  @P3 STG.E.U16 desc[UR36][R4.64+0x22], R33 ;  /* 0x0000222104003986 */ /* 0x000fe2000c101524 */
[--C-:B------:R-:W-:Y:S01]  /*e670*/  @P2 IMAD.MOV.U32 R7, RZ, RZ, R9.reuse ;  /* 0x000000ffff072224 */ /* 0x100fe200078e0009 */
[----:B------:R-:W-:Y:S01]  /*e680*/  ISETP.GT.AND P3, PT, R0, 0x19, P1 ;  /* 0x000000190000780c */ /* 0x000fe20000f64270 */
[----:B------:R-:W-:Y:S01]  /*e690*/  FMUL R61, R61, R161 ;  /* 0x000000a13d3d7220 */ /* 0x000fe20000400000 */
[----:B------:R-:W-:Y:S01]  /*e6a0*/  F2FP.BF16.F32.PACK_AB R47, RZ, R47 ;  /* 0x0000002fff2f723e */ /* 0x000fe200000010ff */
[-C--:B------:R-:W-:Y:S01]  /*e6b0*/  FMUL R62, R62, R161.reuse ;  /* 0x000000a13e3e7220 */ /* 0x080fe20000400000 */
[----:B------:R0:W-:Y:S01]  /*e6c0*/  @P2 STG.E.U16 desc[UR36][R6.64+0x20], R34 ;  /* 0x0000202206002986 */ /* 0x0001e2000c101524 */
[----:B------:R-:W-:Y:S01]  /*e6d0*/  ISETP.GT.AND P2, PT, R0, 0x18, P0 ;  /* 0x000000180000780c */ /* 0x000fe20000744270 */
[-C--:B------:R-:W-:Y:S01]  /*e6e0*/  FMUL R63, R63, R161.reuse ;  /* 0x000000a13f3f7220 */ /* 0x080fe20000400000 */
[----:B------:R-:W-:Y:S01]  /*e6f0*/  F2FP.BF16.F32.PACK_AB R48, RZ, R48 ;  /* 0x00000030ff30723e */ /* 0x000fe200000010ff */
[----:B------:R-:W-:Y:S01]  /*e700*/  FMUL R64, R64, R161 ;  /* 0x000000a140407220 */ /* 0x000fe20000400000 */
[----:B------:R-:W-:Y:S01]  /*e710*/  F2FP.BF16.F32.PACK_AB R49, RZ, R49 ;  /* 0x00000031ff31723e */ /* 0x000fe200000010ff */
[-C--:B------:R-:W-:Y:S01]  /*e720*/  FMUL R65, R65, R161.reuse ;  /* 0x000000a141417220 */ /* 0x080fe20000400000 */
[----:B------:R-:W-:Y:S01]  /*e730*/  F2FP.BF16.F32.PACK_AB R50, RZ, R50 ;  /* 0x00000032ff32723e */ /* 0x000fe200000010ff */
[----:B------:R-:W-:Y:S01]  /*e740*/  FMUL R66, R66, R161 ;  /* 0x000000a142427220 */ /* 0x000fe20000400000 */
[----:B------:R-:W-:Y:S01]  /*e750*/  F2FP.BF16.F32.PACK_AB R51, RZ, R51 ;  /* 0x00000033ff33723e */ /* 0x000fe200000010ff */
[----:B------:R-:W-:Y:S01]  /*e760*/  FMUL R67, R67, R161 ;  /* 0x000000a143437220 */ /* 0x000fe20000400000 */
[----:B------:R-:W-:Y:S01]  /*e770*/  F2FP.BF16.F32.PACK_AB R52, RZ, R52 ;  /* 0x00000034ff34723e */ /* 0x000fe200000010ff */
[--C-:B0-----:R-:W-:Y:S01]  /*e780*/  @P5 IMAD.MOV.U32 R6, RZ, RZ, R8.reuse ;  /* 0x000000ffff065224 */ /* 0x101fe200078e0008 */
[----:B------:R-:W-:Y:S01]  /*e790*/  F2FP.BF16.F32.PACK_AB R53, RZ, R53 ;  /* 0x00000035ff35723e */ /* 0x000fe200000010ff */
[--C-:B------:R-:W-:Y:S01]  /*e7a0*/  @P5 IMAD.MOV.U32 R7, RZ, RZ, R9.reuse ;  /* 0x000000ffff075224 */ /* 0x100fe200078e0009 */
[----:B------:R-:W-:Y:S01]  /*e7b0*/  F2FP.BF16.F32.PACK_AB R54, RZ, R54 ;  /* 0x00000036ff36723e */ /* 0x000fe200000010ff */
[----:B------:R-:W-:Y:S01]  /*e7c0*/  FMUL R68, R68, R161 ;  /* 0x000000a144447220 */ /* 0x000fe20000400000 */
[----:B------:R-:W-:Y:S01]  /*e7d0*/  F2FP.BF16.F32.PACK_AB R55, RZ, R55 ;  /* 0x00000037ff37723e */ /* 0x000fe200000010ff */
[-C--:B------:R-:W-:Y:S01]  /*e7e0*/  FMUL R69, R69, R161.reuse ;  /* 0x000000a145457220 */ /* 0x080fe20000400000 */
[----:B------:R0:W-:Y:S01]  /*e7f0*/  @P5 STG.E.U16 desc[UR36][R6.64+0x22], R35 ;  /* 0x0000222306005986 */ /* 0x0001e2000c101524 */
[----:B------:R-:W-:Y:S01]  /*e800*/  ISETP.GT.AND P5, PT, R0, 0x19, P0 ;  /* 0x000000190000780c */ /* 0x000fe200007a4270 */
[-C--:B------:R-:W-:Y:S01]  /*e810*/  FMUL R70, R70, R161.reuse ;  /* 0x000000a146467220 */ /* 0x080fe20000400000 */
[----:B------:R-:W-:Y:S01]  /*e820*/  F2FP.BF16.F32.PACK_AB R56, RZ, R56 ;  /* 0x00000038ff38723e */ /* 0x000fe200000010ff */
[----:B------:R-:W-:Y:S01]  /*e830*/  @P4 STG.E.U16 desc[UR36][R4.64+0x30], R36 ;  /* 0x0000302404004986 */ /* 0x000fe2000c101524 */
[C---:B------:R-:W-:Y:S01]  /*e840*/  ISETP.GT.AND P4, PT, R0.reuse, 0x20, P1 ;  /* 0x000000200000780c */ /* 0x040fe20000f84270 */
[----:B------:R-:W-:Y:S01]  /*e850*/  FMUL R71, R71, R161 ;  /* 0x000000a147477220 */ /* 0x000fe20000400000 */
[----:B------:R-:W-:Y:S01]  /*e860*/  F2FP.BF16.F32.PACK_AB R57, RZ, R57 ;  /* 0x00000039ff39723e */ /* 0x000fe200000010ff */
[----:B------:R-:W-:Y:S01]  /*e870*/  @P3 STG.E.U16 desc[UR36][R4.64+0x32], R37 ;  /* 0x0000322504003986 */ /* 0x000fe2000c101524 */
[----:B------:R-:W-:Y:S01]  /*e880*/  ISETP.GT.AND P3, PT, R0, 0x21, P1 ;  /* 0x000000210000780c */ /* 0x000fe20000f64270 */
        /* <DEDUP_REMOVED lines=40> */
[----:B0-----:R-:W-:Y:S01]  /*eb10*/  @P2 IMAD.MOV.U32 R6, RZ, RZ, R8 ;  /* 0x000000ffff062224 */ /* 0x001fe200078e0008 */
[----:B------:R-:W-:Y:S01]  /*eb20*/  F2FP.BF16.F32.PACK_AB R73, RZ, R73 ;  /* 0x00000049ff49723e */ /* 0x000fe200000010ff */
[----:B------:R-:W-:Y:S01]  /*eb30*/  @P2 IMAD.MOV.U32 R7, RZ, RZ, R9 ;  /* 0x000000ffff072224 */ /* 0x000fe200078e0009 */
[----:B------:R-:W-:Y:S01]  /*eb40*/  F2FP.BF16.F32.PACK_AB R74, RZ, R74 ;  /* 0x0000004aff4a723e */ /* 0x000fe200000010ff */
[----:B------:R-:W-:Y:S01]  /*eb50*/  FMUL R85, R85, R161 ;  /* 0x000000a155557220 */ /* 0x000fe20000400000 */
[----:B------:R-:W-:Y:S01]  /*eb60*/  F2FP.BF16.F32.PACK_AB R75, RZ, R75 ;  /* 0x0000004bff4b723e */ /* 0x000fe200000010ff */
[-C--:B------:R-:W-:Y:S01]  /*eb70*/  FMUL R86, R86, R161.reuse ;  /* 0x000000a156567220 */ /* 0x080fe20000400000 */
[----:B------:R0:W-:Y:S01]  /*eb80*/  @P2 STG.E.U16 desc[UR36][R6.64+0x40], R42 ;  /* 0x0000402a06002986 */ /* 0x0001e2000c101524 */
[----:B------:R-:W-:Y:S01]  /*eb90*/  ISETP.GT.AND P2, PT, R0, 0x28, P0 ;  /* 0x000000280000780c */ /* 0x000fe20000744270 */
[----:B------:R-:W-:Y:S01]  /*eba0*/  FMUL R87, R87, R161 ;  /* 0x000000a157577220 */ /* 0x000fe20000400000 */
[----:B------:R-:W-:-:S02]  /*ebb0*/  F2FP.BF16.F32.PACK_AB R76, RZ, R76 ;  /* 0x0000004cff4c723e */ /* 0x000fc400000010ff */
[----:B------:R-:W-:Y:S02]  /*ebc0*/  F2FP.BF16.F32.PACK_AB R77, RZ, R77 ;  /* 0x0000004dff4d723e */ /* 0x000fe400000010ff */
[----:B------:R-:W-:Y:S02]  /*ebd0*/  F2FP.BF16.F32.PACK_AB R78, RZ, R78 ;  /* 0x0000004eff4e723e */ /* 0x000fe400000010ff */
[----:B------:R-:W-:Y:S02]  /*ebe0*/  F2FP.BF16.F32.PACK_AB R79, RZ, R79 ;  /* 0x0000004fff4f723e */ /* 0x000fe400000010ff */
[----:B------:R-:W-:Y:S01]  /*ebf0*/  F2FP.BF16.F32.PACK_AB R80, RZ, R80 ;  /* 0x00000050ff50723e */ /* 0x000fe200000010ff */
[----:B0-----:R-:W-:Y:S01]  /*ec00*/  @P5 IMAD.MOV.U32 R6, RZ, RZ, R8 ;  /* 0x000000ffff065224 */ /* 0x001fe200078e0008 */
[----:B------:R-:W-:Y:S01]  /*ec10*/  F2FP.BF16.F32.PACK_AB R81, RZ, R81 ;  /* 0x00000051ff51723e */ /* 0x000fe200000010ff */
[----:B------:R-:W-:Y:S01]  /*ec20*/  @P5 IMAD.MOV.U32 R7, RZ, RZ, R9 ;  /* 0x000000ffff075224 */ /* 0x000fe200078e0009 */
[----:B------:R-:W-:-:S02]  /*ec30*/  F2FP.BF16.F32.PACK_AB R82, RZ, R82 ;  /* 0x00000052ff52723e */ /* 0x000fc400000010ff */
[----:B------:R-:W-:Y:S02]  /*ec40*/  F2FP.BF16.F32.PACK_AB R83, RZ, R83 ;  /* 0x00000053ff53723e */ /* 0x000fe400000010ff */
[----:B------:R0:W-:Y:S01]  /*ec50*/  @P5 STG.E.U16 desc[UR36][R6.64+0x42], R43 ;  /* 0x0000422b06005986 */ /* 0x0001e2000c101524 */
[C---:B------:R-:W-:Y:S02]  /*ec60*/  ISETP.GT.AND P5, PT, R0.reuse, 0x29, P0 ;  /* 0x000000290000780c */ /* 0x040fe400007a4270 */
[----:B------:R-:W-:Y:S01]  /*ec70*/  F2FP.BF16.F32.PACK_AB R84, RZ, R84 ;  /* 0x00000054ff54723e */ /* 0x000fe200000010ff */
[----:B------:R-:W-:Y:S01]  /*ec80*/  @P4 STG.E.U16 desc[UR36][R4.64+0x50], R44 ;  /* 0x0000502c04004986 */ /* 0x000fe2000c101524 */
[C---:B------:R-:W-:Y:S02]  /*ec90*/  ISETP.GT.AND P4, PT, R0.reuse, 0x30, P1 ;  /* 0x000000300000780c */ /* 0x040fe40000f84270 */
[----:B------:R-:W-:Y:S01]  /*eca0*/  F2FP.BF16.F32.PACK_AB R85, RZ, R85 ;  /* 0x00000055ff55723e */ /* 0x000fe200000010ff */
[----:B------:R-:W-:Y:S01]  /*ecb0*/  @P3 STG.E.U16 desc[UR36][R4.64+0x52], R45 ;  /* 0x0000522d04003986 */ /* 0x000fe2000c101524 */
[----:B------:R-:W-:-:S02]  /*ecc0*/  ISETP.GT.AND P3, PT, R0, 0x31, P1 ;  /* 0x000000310000780c */ /* 0x000fc40000f64270 */
[----:B------:R-:W-:Y:S01]  /*ecd0*/  F2FP.BF16.F32.PACK_AB R86, RZ, R86 ;  /* 0x00000056ff56723e */ /* 0x000fe200000010ff */
[----:B0-----:R-:W-:Y:S01]  /*ece0*/  @P2 IMAD.MOV.U32 R6, RZ, RZ, R8 ;  /* 0x000000ffff062224 */ /* 0x001fe200078e0008 */
[----:B------:R-:W-:Y:S01]  /*ecf0*/  F2FP.BF16.F32.PACK_AB R87, RZ, R87 ;  /* 0x00000057ff57723e */ /* 0x000fe200000010ff */
[----:B------:R-:W-:-:S05]  /*ed00*/  @P2 IMAD.MOV.U32 R7, RZ, RZ, R9 ;  /* 0x000000ffff072224 */ /* 0x000fca00078e0009 */
[----:B------:R0:W-:Y:S01]  /*ed10*/  @P2 STG.E.U16 desc[UR36][R6.64+0x50], R46 ;  /* 0x0000502e06002986 */ /* 0x0001e2000c101524 */
[----:B------:R-:W-:Y:S01]  /*ed20*/  ISETP.GT.AND P2, PT, R0, 0x30, P0 ;  /* 0x000000300000780c */ /* 0x000fe20000744270 */
[----:B0-----:R-:W-:Y:S02]  /*ed30*/  @P5 IMAD.MOV.U32 R6, RZ, RZ, R8 ;  /* 0x000000ffff065224 */ /* 0x001fe400078e0008 */
[----:B------:R-:W-:-:S05]  /*ed40*/  @P5 IMAD.MOV.U32 R7, RZ, RZ, R9 ;  /* 0x000000ffff075224 */ /* 0x000fca00078e0009 */
[----:B------:R0:W-:Y:S01]  /*ed50*/  @P5 STG.E.U16 desc[UR36][R6.64+0x52], R47 ;  /* 0x0000522f06005986 */ /* 0x0001e2000c101524 */
[----:B------:R-:W-:-:S03]  /*ed60*/  ISETP.GT.AND P5, PT, R0, 0x31, P0 ;  /* 0x000000310000780c */ /* 0x000fc600007a4270 */
[----:B------:R-:W-:Y:S01]  /*ed70*/  @P4 STG.E.U16 desc[UR36][R4.64+0x60], R48 ;  /* 0x0000603004004986 */ /* 0x000fe2000c101524 */
[----:B------:R-:W-:-:S03]  /*ed80*/  ISETP.GT.AND P4, PT, R0, 0x38, P1 ;  /* 0x000000380000780c */ /* 0x000fc60000f84270 */
[----:B------:R-:W-:Y:S01]  /*ed90*/  @P3 STG.E.U16 desc[UR36][R4.64+0x62], R49 ;  /* 0x0000623104003986 */ /* 0x000fe2000c101524 */
[----:B------:R-:W-:Y:S01]  /*eda0*/  ISETP.GT.AND P3, PT, R0, 0x39, P1 ;  /* 0x000000390000780c */ /* 0x000fe20000f64270 */
[----:B0-----:R-:W-:Y:S02]  /*edb0*/  @P2 IMAD.MOV.U32 R6, RZ, RZ, R8 ;  /* 0x000000ffff062224 */ /* 0x001fe400078e0008 */
        /* <DEDUP_REMOVED lines=10> */
[----:B------:R-:W-:Y:S02]  /*ee60*/  ISETP.GT.AND P3, PT, R0, 0x41, P1 ;  /* 0x000000410000780c */ /* 0x000fe40000f64270 */
[----:B0-----:R-:W-:Y:S01]  /*ee70*/  @P2 MOV R6, R8 ;  /* 0x0000000800062202 */ /* 0x001fe20000000f00 */
        /* <DEDUP_REMOVED lines=80> */
[C---:B------:R-:W-:Y:S02]  /*f380*/  ISETP.GT.AND P4, PT, R0.reuse, 0x71, P0 ;  /* 0x000000710000780c */ /* 0x040fe40000784270 */
[C---:B------:R-:W-:Y:S01]  /*f390*/  ISETP.GT.AND P0, PT, R0.reuse, 0x79, P0 ;  /* 0x000000790000780c */ /* 0x040fe20000704270 */
[----:B------:R-:W-:Y:S01]  /*f3a0*/  @P3 STG.E.U16 desc[UR36][R4.64+0xe2], R81 ;  /* 0x0000e25104003986 */ /* 0x000fe2000c101524 */
[C---:B------:R-:W-:Y:S02]  /*f3b0*/  ISETP.GT.AND P3, PT, R0.reuse, 0x78, P1 ;  /* 0x000000780000780c */ /* 0x040fe40000f64270 */
[----:B------:R-:W-:Y:S01]  /*f3c0*/  ISETP.GT.AND P1, PT, R0, 0x79, P1 ;  /* 0x000000790000780c */ /* 0x000fe20000f24270 */
[----:B0-----:R-:W-:Y:S02]  /*f3d0*/  @P2 IMAD.MOV.U32 R6, RZ, RZ, R8 ;  /* 0x000000ffff062224 */ /* 0x001fe400078e0008 */
[----:B------:R-:W-:-:S05]  /*f3e0*/  @P2 IMAD.MOV.U32 R7, RZ, RZ, R9 ;  /* 0x000000ffff072224 */ /* 0x000fca00078e0009 */
[----:B------:R0:W-:Y:S02]  /*f3f0*/  @P2 STG.E.U16 desc[UR36][R6.64+0xe0], R82 ;  /* 0x0000e05206002986 */ /* 0x0001e4000c101524 */
[----:B0-----:R-:W-:Y:S02]  /*f400*/  @P4 IMAD.MOV.U32 R6, RZ, RZ, R8 ;  /* 0x000000ffff064224 */ /* 0x001fe400078e0008 */
[----:B------:R-:W-:-:S05]  /*f410*/  @P4 IMAD.MOV.U32 R7, RZ, RZ, R9 ;  /* 0x000000ffff074224 */ /* 0x000fca00078e0009 */
[----:B------:R-:W-:Y:S04]  /*f420*/  @P4 STG.E.U16 desc[UR36][R6.64+0xe2], R83 ;  /* 0x0000e25306004986 */ /* 0x000fe8000c101524 */
[----:B------:R-:W-:Y:S04]  /*f430*/  @P3 STG.E.U16 desc[UR36][R4.64+0xf0], R84 ;  /* 0x0000f05404003986 */ /* 0x000fe8000c101524 */
[----:B------:R0:W-:Y:S02]  /*f440*/  @P1 STG.E.U16 desc[UR36][R4.64+0xf2], R85 ;  /* 0x0000f25504001986 */ /* 0x0001e4000c101524 */
[----:B0-----:R-:W-:-:S02]  /*f450*/  @P5 IMAD.MOV.U32 R4, RZ, RZ, R8 ;  /* 0x000000ffff045224 */ /* 0x001fc400078e0008 */
[----:B------:R-:W-:-:S05]  /*f460*/  @P5 IMAD.MOV.U32 R5, RZ, RZ, R9 ;  /* 0x000000ffff055224 */ /* 0x000fca00078e0009 */
[----:B------:R0:W-:Y:S04]  /*f470*/  @P5 STG.E.U16 desc[UR36][R4.64+0xf0], R86 ;  /* 0x0000f05604005986 */ /* 0x0001e8000c101524 */
[----:B------:R0:W-:Y:S02]  /*f480*/  @P0 STG.E.U16 desc[UR36][R8.64+0xf2], R87 ;  /* 0x0000f25708000986 */ /* 0x0001e4000c101524 */
.L_x_288:
[----:B------:R-:W-:Y:S05]  /*f490*/  BSYNC B0 ;  /* 0x0000000000007941 */ /* 0x000fea0003800000 */
.L_x_36:
[----:B------:R-:W-:Y:S01]  /*f4a0*/  ULDC UR4, c[0x0][0xc] ;  /* 0x0000030000047ab9 */ /* 0x000fe20000000800 */
[----:B------:R-:W-:Y:S01]  /*f4b0*/  ULDC UR5, c[0x0][0x10] ;  /* 0x0000040000057ab9 */ /* 0x000fe20000000800 */
[----:B0-----:R-:W0:Y:S01]  /*f4c0*/  LDC R3, c[0x0][0x14] ;  /* 0x00000500ff037b82 */ /* 0x001e220000000800 */
[----:B------:R-:W-:Y:S01]  /*f4d0*/  UIMAD.WIDE.U32 UR4, UR4, UR5, URZ ;  /* 0x00000005040472a5 */ /* 0x000fe2000f8e003f */
[----:B------:R-:W-:Y:S01]  /*f4e0*/  PRMT R0, RZ, 0x7610, R0 ;  /* 0x00007610ff007816 */ /* 0x000fe20000000000 */
[----:B------:R-:W-:Y:S01]  /*f4f0*/  UMOV UR41, 0xffffffff ;  /* 0xffffffff00297882 */ /* 0x000fe20000000000 */
[----:B------:R-:W-:-:S03]  /*f500*/  IMAD.MOV.U32 R19, RZ, RZ, -0x1 ;  /* 0xffffffffff137424 */ /* 0x000fc600078e00ff */
[----:B0-----:R-:W-:-:S04]  /*f510*/  IMAD.WIDE.U32 R16, R3, UR4, R16 ;  /* 0x0000000403107c25 */ /* 0x001fc8000f8e0010 */
[----:B------:R-:W-:Y:S01]  /*f520*/  IMAD R3, R3, UR5, RZ ;  /* 0x0000000503037c24 */ /* 0x000fe2000f8e02ff */
[----:B------:R-:W-:Y:S02]  /*f530*/  ULDC.64 UR4, c[0x0][0x850] ;  /* 0x0002140000047ab9 */ /* 0x000fe40000000a00 */
[----:B------:R-:W-:Y:S01]  /*f540*/  ISETP.GE.U32.AND P0, PT, R16, UR4, PT ;  /* 0x0000000410007c0c */ /* 0x000fe2000bf06070 */
[----:B------:R-:W-:-:S05]  /*f550*/  IMAD.IADD R17, R17, 0x1, R3 ;  /* 0x0000000111117824 */ /* 0x000fca00078e0203 */
[----:B------:R-:W-:-:S13]  /*f560*/  ISETP.GE.U32.AND.EX P0, PT, R17, UR5, PT, P0 ;  /* 0x0000000511007c0c */ /* 0x000fda000bf06100 */
[----:B------:R-:W-:Y:S05]  /*f570*/  @P0 BRA `(.L_x_289) ;  /* 0x0000000400640947 */ /* 0x000fea0003800000 */
[----:B------:R-:W0:Y:S01]  /*f580*/  S2R R12, SR_CTAID.X ;  /* 0x00000000000c7919 */ /* 0x000e220000002500 */
[----:B------:R-:W3:Y:S01]  /*f590*/  LDC.64 R10, c[0x0][0x828] ;  /* 0x00020a00ff0a7b82 */ /* 0x000ee20000000a00 */
[----:B------:R-:W-:Y:S01]  /*f5a0*/  ULDC UR4, c[0x0][0x150] ;  /* 0x0000540000047ab9 */ /* 0x000fe20000000800 */
[----:B-12---:R-:W-:Y:S01]  /*f5b0*/  IMAD.MOV.U32 R8, RZ, RZ, R16 ;  /* 0x000000ffff087224 */ /* 0x006fe200078e0010 */
[----:B------:R-:W1:Y:S01]  /*f5c0*/  S2R R20, SR_CTAID.Y ;  /* 0x0000000000147919 */ /* 0x000e620000002600 */
[----:B------:R-:W-:-:S04]  /*f5d0*/  IMAD.MOV.U32 R9, RZ, RZ, R17 ;  /* 0x000000ffff097224 */ /* 0x000fc800078e0011 */
[----:B------:R-:W2:Y:S08]  /*f5e0*/  LDC R21, c[0x0][0x144] ;  /* 0x00005100ff157b82 */ /* 0x000eb00000000800 */
[----:B------:R-:W1:Y:S08]  /*f5f0*/  LDC R0, c[0x0][0x830] ;  /* 0x00020c00ff007b82 */ /* 0x000e700000000800 */
[----:B------:R-:W1:Y:S01]  /*f600*/  LDC.64 R14, c[0x0][0x820] ;  /* 0x00020800ff0e7b82 */ /* 0x000e620000000a00 */
[----:B---3--:R-:W-:-:S04]  /*f610*/  ISETP.NE.U32.AND P0, PT, R10, RZ, PT ;  /* 0x000000ff0a00720c */ /* 0x008fc80003f05070 */
[----:B------:R-:W-:Y:S02]  /*f620*/  ISETP.NE.AND.EX P0, PT, R11, RZ, PT, P0 ;  /* 0x000000ff0b00720c */ /* 0x000fe40003f05300 */
[----:B0-----:R-:W-:-:S05]  /*f630*/  I2FP.F32.U32 R3, R12 ;  /* 0x0000000c00037245 */ /* 0x001fca0000201000 */
[----:B------:R-:W-:-:S04]  /*f640*/  FMUL R3, R3, UR4 ;  /* 0x0000000403037c20 */ /* 0x000fc80008400000 */
[----:B------:R0:W3:Y:S02]  /*f650*/  F2I.U32.TRUNC.NTZ R19, R3 ;  /* 0x0000000300137305 */ /* 0x0000e4000020f000 */
[----:B--2---:R-:W-:Y:S05]  /*f660*/  @!P0 BRA `(.L_x_290) ;  /* 0x0000000000288947 */ /* 0x004fea0003800000 */
[----:B0-----:R-:W0:Y:S02]  /*f670*/  LDC R3, c[0x0][0x834] ;  /* 0x00020d00ff037b82 */ /* 0x001e240000000800 */
        /* <DEDUP_REMOVED lines=9> */
.L_x_290:
[----:B------:R-:W2:Y:S01]  /*f710*/  LDC.64 R26, c[0x0][0x840] ;  /* 0x00021000ff1a7b82 */ /* 0x000ea20000000a00 */
[-C--:B-1----:R-:W-:Y:S01]  /*f720*/  SHF.R.U64 R30, R8, R0.reuse, R9 ;  /* 0x00000000081e7219 */ /* 0x082fe20000001209 */
[----:B---3--:R-:W-:Y:S01]  /*f730*/  IMAD.MOV R19, RZ, RZ, -R19 ;  /* 0x000000ffff137224 */ /* 0x008fe200078e0a13 */
[----:B------:R-:W-:Y:S01]  /*f740*/  SHF.R.U32.HI R0, RZ, R0, R9 ;  /* 0x00000000ff007219 */ /* 0x000fe20000011609 */
[----:B------:R-:W-:Y:S01]  /*f750*/  ULDC UR4, c[0x0][0x154] ;  /* 0x0000550000047ab9 */ /* 0x000fe20000000800 */
[----:B0-----:R-:W-:Y:S01]  /*f760*/  IADD3 R3, P0, RZ, -R30, RZ ;  /* 0x8000001eff037210 */ /* 0x001fe20007f1e0ff */
[----:B------:R-:W-:Y:S02]  /*f770*/  IMAD R21, R21, R19, R12 ;  /* 0x0000001315157224 */ /* 0x000fe400078e020c */
[----:B------:R-:W0:Y:S01]  /*f780*/  LDC R6, c[0x0][0x818] ;  /* 0x00020600ff067b82 */ /* 0x000e220000000800 */
[----:B------:R-:W-:Y:S02]  /*f790*/  IMAD.MOV.U32 R7, RZ, RZ, 0x1 ;  /* 0x00000001ff077424 */ /* 0x000fe400078e00ff */
[----:B------:R-:W-:-:S04]  /*f7a0*/  IMAD.X R5, RZ, RZ, ~R0, P0 ;  /* 0x000000ffff057224 */ /* 0x000fc800000e0e00 */
[-C--:B------:R-:W-:Y:S01]  /*f7b0*/  IMAD R0, R5, R14.reuse, RZ ;  /* 0x0000000e05007224 */ /* 0x080fe200078e02ff */
[----:B------:R-:W1:Y:S01]  /*f7c0*/  LDC R8, c[0x0][0x808] ;  /* 0x00020200ff087b82 */ /* 0x000e620000000800 */
[----:B------:R-:W-:-:S04]  /*f7d0*/  IMAD.WIDE.U32 R4, R3, R14, R16 ;  /* 0x0000000e03047225 */ /* 0x000fc800078e0010 */
[----:B------:R-:W-:Y:S01]  /*f7e0*/  IMAD R3, R3, R15, R0 ;  /* 0x0000000f03037224 */ /* 0x000fe200078e0200 */
[----:B------:R-:W-:Y:S02]  /*f7f0*/  I2FP.F32.U32 R0, R20 ;  /* 0x0000001400007245 */ /* 0x000fe40000201000 */
[----:B------:R-:W3:Y:S01]  /*f800*/  LDC R22, c[0x0][0x858] ;  /* 0x00021600ff167b82 */ /* 0x000ee20000000800 */
[----:B------:R-:W-:Y:S01]  /*f810*/  IMAD.IADD R3, R5, 0x1, R3 ;  /* 0x0000000105037824 */ /* 0x000fe200078e0203 */
[----:B--2---:R-:W-:Y:S01]  /*f820*/  ISETP.NE.U32.AND P0, PT, R26, RZ, PT ;  /* 0x000000ff1a00720c */ /* 0x004fe20003f05070 */
[----:B------:R-:W-:Y:S01]  /*f830*/  FMUL R0, R0, UR4 ;  /* 0x0000000400007c20 */ /* 0x000fe20008400000 */
[----:B------:R-:W-:Y:S02]  /*f840*/  IMAD.MOV.U32 R5, RZ, RZ, -0x1 ;  /* 0xffffffffff057424 */ /* 0x000fe400078e00ff */
[----:B------:R-:W-:Y:S01]  /*f850*/  ISETP.NE.AND.EX P0, PT, R27, RZ, PT, P0 ;  /* 0x000000ff1b00720c */ /* 0x000fe20003f05300 */
[----:B------:R2:W2:Y:S01]  /*f860*/  F2I.U32.TRUNC.NTZ R13, R0 ;  /* 0x00000000000d7305 */ /* 0x0004a2000020f000 */
[----:B------:R-:W2:Y:S01]  /*f870*/  LDC R15, c[0x0][0x148] ;  /* 0x00005200ff0f7b82 */ /* 0x000ea20000000800 */
[----:B0-----:R-:W-:-:S02]  /*f880*/  SHF.R.U64 R12, R4, R6, R3 ;  /* 0x00000006040c7219 */ /* 0x001fc40000001203 */
[----:B------:R-:W-:-:S05]  /*f890*/  SHF.R.U32.HI R3, RZ, R6, R3 ;  /* 0x00000006ff037219 */ /* 0x000fca0000011603 */
[----:B------:R-:W0:Y:S01]  /*f8a0*/  LDC R19, c[0x0][0x800] ;  /* 0x00020000ff137b82 */ /* 0x000e220000000800 */
[-CC-:B-1----:R-:W-:Y:S02]  /*f8b0*/  SHF.R.U64 R10, R12, R8.reuse, R3.reuse ;  /* 0x000000080c0a7219 */ /* 0x182fe40000001203 */
[----:B------:R-:W-:-:S05]  /*f8c0*/  SHF.R.U32.HI R3, RZ, R8, R3 ;  /* 0x00000008ff037219 */ /* 0x000fca0000011603 */
[----:B------:R-:W1:Y:S01]  /*f8d0*/  LDC R24, c[0x0][0x848] ;  /* 0x00021200ff187b82 */ /* 0x000e620000000800 */
[-C--:B---3--:R-:W-:Y:S02]  /*f8e0*/  SHF.L.U32 R4, R5, R22.reuse, RZ ;  /* 0x0000001605047219 */ /* 0x088fe400000006ff */
[-CC-:B------:R-:W-:Y:S02]  /*f8f0*/  SHF.R.U64 R14, R10, R22.reuse, R3.reuse ;  /* 0x000000160a0e7219 */ /* 0x180fe40000001203 */
[----:B------:R-:W-:Y:S02]  /*f900*/  SHF.R.U32.HI R5, RZ, R22, R3 ;  /* 0x00000016ff057219 */ /* 0x000fe40000011603 */
[----:B------:R-:W-:Y:S01]  /*f910*/  LOP3.LUT R25, RZ, R4, RZ, 0x33, !PT ;  /* 0x00000004ff197212 */ /* 0x000fe200078e33ff */
[----:B------:R-:W3:Y:S01]  /*f920*/  LDC R28, c[0x0][0x838] ;  /* 0x00020e00ff1c7b82 */ /* 0x000ee20000000800 */
[----:B------:R-:W-:Y:S01]  /*f930*/  SHF.L.U32 R22, R7, R22, RZ ;  /* 0x0000001607167219 */ /* 0x000fe200000006ff */
[----:B------:R-:W-:-:S06]  /*f940*/  IMAD.MOV.U32 R4, RZ, RZ, R14 ;  /* 0x000000ffff047224 */ /* 0x000fcc00078e000e */
[----:B------:R-:W0:Y:S01]  /*f950*/  LDC R29, c[0x0][0x810] ;  /* 0x00020400ff1d7b82 */ /* 0x000e220000000800 */
[----:B------:R-:W-:Y:S05]  /*f960*/  @!P0 BRA `(.L_x_291) ;  /* 0x0000000000288947 */ /* 0x000fea0003800000 */
[----:B------:R-:W4:Y:S02]  /*f970*/  LDC R3, c[0x0][0x84c] ;  /* 0x00021300ff037b82 */ /* 0x000f240000000800 */
[----:B----4-:R-:W-:-:S05]  /*f980*/  IADD3 R3, P0, R14, R3, RZ ;  /* 0x000000030e037210 */ /* 0x010fca0007f1e0ff */
[----:B------:R-:W-:-:S04]  /*f990*/  IMAD.X R11, RZ, RZ, R5, P0 ;  /* 0x000000ffff0b7224 */ /* 0x000fc800000e0605 */
[----:B------:R-:W-:-:S04]  /*f9a0*/  IMAD.WIDE.U32 R4, R11, R26, RZ ;  /* 0x0000001a0b047225 */ /* 0x000fc800078e00ff */
[----:B------:R-:W-:-:S04]  /*f9b0*/  IMAD.WIDE.U32 R6, P0, R3, R27, R4 ;  /* 0x0000001b03067225 */ /* 0x000fc80007800004 */
[----:B------:R-:W-:Y:S01]  /*f9c0*/  IMAD.WIDE.U32 R4, R3, R26, RZ ;  /* 0x0000001a03047225 */ /* 0x000fe200078e00ff */
[----:B------:R-:W-:-:S03]  /*f9d0*/  IADD3.X R9, RZ, RZ, RZ, P0, !PT ;  /* 0x000000ffff097210 */ /* 0x000fc600007fe4ff */
[----:B------:R-:W-:Y:S01]  /*f9e0*/  IMAD.MOV.U32 R8, RZ, RZ, R7 ;  /* 0x000000ffff087224 */ /* 0x000fe200078e0007 */
[----:B------:R-:W-:-:S05]  /*f9f0*/  IADD3 RZ, P0, R5, R6, RZ ;  /* 0x0000000605ff7210 */ /* 0x000fca0007f1e0ff */
[----:B------:R-:W-:-:S08]  /*fa00*/  IMAD.WIDE.U32.X R4, R11, R27, R8, P0 ;  /* 0x0000001b0b047225 */ /* 0x000fd000000e0408 */
.L_x_291:
[----:B------:R-:W-:Y:S01]  /*fa10*/  ISETP.NE.AND P0, PT, R2, 0x1, PT ;  /* 0x000000010200780c */ /* 0x000fe20003f05270 */
[----:B--2---:R-:W-:Y:S01]  /*fa20*/  IMAD.MOV R13, RZ, RZ, -R13 ;  /* 0x000000ffff0d7224 */ /* 0x004fe200078e0a0d */
[----:B-1----:R-:W-:Y:S01]  /*fa30*/  SHF.R.U64 R0, R4, R24, R5 ;  /* 0x0000001804007219 */ /* 0x002fe20000001205 */
[----:B0-----:R-:W-:Y:S01]  /*fa40*/  VIADD R5, R19, 0xffffffff ;  /* 0xffffffff13057836 */ /* 0x001fe20000000000 */
[----:B------:R-:W-:Y:S02]  /*fa50*/  LOP3.LUT R7, R10, R25, RZ, 0xc0, !PT ;  /* 0x000000190a077212 */ /* 0x000fe400078ec0ff */
[----:B------:R-:W-:Y:S01]  /*fa60*/  R2UR UR41, R30 ;  /* 0x000000001e2972ca */ /* 0x000fe200000e0000 */
[----:B------:R-:W-:Y:S01]  /*fa70*/  IMAD.MOV R3, RZ, RZ, -R0 ;  /* 0x000000ffff037224 */ /* 0x000fe200078e0a00 */
[----:B------:R-:W-:Y:S01]  /*fa80*/  LOP3.LUT R5, R12, R5, RZ, 0xc0, !PT ;  /* 0x000000050c057212 */ /* 0x000fe200078ec0ff */
[----:B------:R-:W-:Y:S02]  /*fa90*/  IMAD R22, R22, R0, R7 ;  /* 0x0000000016167224 */ /* 0x000fe400078e0207 */
[----:B---3--:R-:W-:-:S02]  /*faa0*/  IMAD R0, R3, R28, R14 ;  /* 0x0000001c03007224 */ /* 0x008fc400078e020e */
[----:B------:R-:W-:Y:S02]  /*fab0*/  @P0 IMAD R21, R15, R13, R20 ;  /* 0x0000000d0f150224 */ /* 0x000fe400078e0214 */
[----:B------:R-:W-:Y:S02]  /*fac0*/  IMAD R3, R0, R19, R5 ;  /* 0x0000001300037224 */ /* 0x000fe400078e0205 */
[----:B------:R-:W-:Y:S02]  /*fad0*/  IMAD R22, R22, R29, R21 ;  /* 0x0000001d16167224 */ /* 0x000fe400078e0215 */
[----:B------:R-:W-:-:S03]  /*fae0*/  IMAD.MOV.U32 R0, RZ, RZ, 0x1 ;  /* 0x00000001ff007424 */ /* 0x000fc600078e00ff */
[----:B------:R-:W-:Y:S02]  /*faf0*/  SEL R19, R3, R22, !P0 ;  /* 0x0000001603137207 */ /* 0x000fe40004000000 */
[----:B------:R-:W-:-:S07]  /*fb00*/  SEL R22, R22, R3, !P0 ;  /* 0x0000000316167207 */ /* 0x000fce0004000000 */
.L_x_289:
[----:B------:R-:W-:-:S13]  /*fb10*/  LOP3.LUT P0, RZ, R0, 0xff, RZ, 0xc0, !PT ;  /* 0x000000ff00ff7812 */ /* 0x000fda000780c0ff */
[----:B------:R-:W-:Y:S05]  /*fb20*/  @P0 BRA `(.L_x_292) ;  /* 0xffffff14000c0947 */ /* 0x000fea000383ffff */
[----:B------:R-:W-:Y:S05]  /*fb30*/  EXIT ;  /* 0x000000000000794d */ /* 0x000fea0003800000 */
.L_x_3:
[----:B0-----:R-:W-:Y:S01]  /*fb40*/  ULDC.64 UR4, c[0x0][0x850] ;  /* 0x0002140000047ab9 */ /* 0x001fe20000000a00 */
[----:B------:R-:W-:Y:S01]  /*fb50*/  PRMT R3, RZ, 0x7610, R3 ;  /* 0x00007610ff037816 */ /* 0x000fe20000000003 */
[----:B------:R-:W-:Y:S01]  /*fb60*/  IMAD.MOV.U32 R19, RZ, RZ, -0x1 ;  /* 0xffffffffff137424 */ /* 0x000fe200078e00ff */
[----:B------:R-:W-:Y:S01]  /*fb70*/  ISETP.GE.U32.AND P0, PT, R16, UR4, PT ;  /* 0x0000000410007c0c */ /* 0x000fe2000bf06070 */
[----:B------:R-:W-:Y:S02]  /*fb80*/  IMAD.MOV.U32 R22, RZ, RZ, -0x1 ;  /* 0xffffffffff167424 */ /* 0x000fe400078e00ff */
        /* <DEDUP_REMOVED lines=21> */
.L_x_294:
        /* <DEDUP_REMOVED lines=17> */
[----:B------:R-:W-:-:S03]  /*fdf0*/  IMAD.MOV.U32 R7, RZ, RZ, 0x1 ;  /* 0x00000001ff077424 */ /* 0x000fc600078e00ff */
[----:B0-----:R-:W-:Y:S02]  /*fe00*/  SHF.R.U64 R10, R6, R12, R3 ;  /* 0x0000000c060a7219 */ /* 0x001fe40000001203 */
[----:B------:R-:W-:Y:S02]  /*fe10*/  I2FP.F32.U32 R6, R0 ;  /* 0x0000000000067245 */ /* 0x000fe40000201000 */
[----:B------:R-:W0:Y:S01]  /*fe20*/  LDC R8, c[0x0][0x858] ;  /* 0x00021600ff087b82 */ /* 0x000e220000000800 */
[----:B-1----:R-:W-:Y:S01]  /*fe30*/  ISETP.NE.U32.AND P0, PT, R24, RZ, PT ;  /* 0x000000ff1800720c */ /* 0x002fe20003f05070 */
[----:B---3--:R-:W-:Y:S02]  /*fe40*/  IMAD.MOV R5, RZ, RZ, -R9 ;  /* 0x000000ffff057224 */ /* 0x008fe400078e0a09 */
[----:B------:R-:W-:Y:S01]  /*fe50*/  FMUL R6, R6, UR4 ;  /* 0x0000000406067c20 */ /* 0x000fe20008400000 */
[----:B------:R-:W-:Y:S02]  /*fe60*/  SHF.R.U32.HI R3, RZ, R12, R3 ;  /* 0x0000000cff037219 */ /* 0x000fe40000011603 */
[----:B------:R-:W-:Y:S01]  /*fe70*/  ISETP.NE.AND.EX P0, PT, R25, RZ, PT, P0 ;  /* 0x000000ff1900720c */ /* 0x000fe20003f05300 */
[----:B------:R1:W3:Y:S01]  /*fe80*/  F2I.U32.TRUNC.NTZ R13, R6 ;  /* 0x00000006000d7305 */ /* 0x0002e2000020f000 */
[----:B------:R-:W1:Y:S01]  /*fe90*/  LDC R15, c[0x0][0x148] ;  /* 0x00005200ff0f7b82 */ /* 0x000e620000000800 */
[----:B--2---:R-:W-:-:S02]  /*fea0*/  IMAD R22, R11, R5, R4 ;  /* 0x000000050b167224 */ /* 0x004fc400078e0204 */
[----:B------:R-:W-:-:S05]  /*feb0*/  IMAD.MOV.U32 R5, RZ, RZ, -0x1 ;  /* 0xffffffffff057424 */ /* 0x000fca00078e00ff */
[----:B------:R-:W2:Y:S01]  /*fec0*/  LDC R20, c[0x0][0x800] ;  /* 0x00020000ff147b82 */ /* 0x000ea20000000800 */
[-CC-:B----4-:R-:W-:Y:S02]  /*fed0*/  SHF.R.U64 R12, R10, R14.reuse, R3.reuse ;  /* 0x0000000e0a0c7219 */ /* 0x190fe40000001203 */
[----:B------:R-:W-:-:S05]  /*fee0*/  SHF.R.U32.HI R3, RZ, R14, R3 ;  /* 0x0000000eff037219 */ /* 0x000fca0000011603 */
[----:B------:R-:W4:Y:S01]  /*fef0*/  LDC R19, c[0x0][0x848] ;  /* 0x00021200ff137b82 */ /* 0x000f220000000800 */
[-C--:B0-----:R-:W-:Y:S02]  /*ff00*/  SHF.L.U32 R4, R5, R8.reuse, RZ ;  /* 0x0000000805047219 */ /* 0x081fe400000006ff */
[--C-:B------:R-:W-:Y:S02]  /*ff10*/  SHF.R.U64 R14, R12, R8, R3.reuse ;  /* 0x000000080c0e7219 */ /* 0x100fe40000001203 */
[----:B------:R-:W-:Y:S02]  /*ff20*/  LOP3.LUT R27, RZ, R4, RZ, 0x33, !PT ;  /* 0x00000004ff1b7212 */ /* 0x000fe400078e33ff */
[-C--:B------:R-:W-:Y:S01]  /*ff30*/  SHF.R.U32.HI R5, RZ, R8.reuse, R3 ;  /* 0x00000008ff057219 */ /* 0x080fe20000011603 */
[----:B------:R-:W0:Y:S01]  /*ff40*/  LDC R21, c[0x0][0x838] ;  /* 0x00020e00ff157b82 */ /* 0x000e220000000800 */
[----:B------:R-:W-:Y:S01]  /*ff50*/  SHF.L.U32 R26, R7, R8, RZ ;  /* 0x00000008071a7219 */ /* 0x000fe200000006ff */
[----:B------:R-:W-:-:S06]  /*ff60*/  IMAD.MOV.U32 R4, RZ, RZ, R14 ;  /* 0x000000ffff047224 */ /* 0x000fcc00078e000e */
[----:B------:R-:W0:Y:S01]  /*ff70*/  LDC R28, c[0x0][0x810] ;  /* 0x00020400ff1c7b82 */ /* 0x000e220000000800 */
[----:B-1-3--:R-:W-:Y:S05]  /*ff80*/  @!P0 BRA `(.L_x_295) ;  /* 0x0000000000288947 */ /* 0x00afea0003800000 */
[----:B------:R-:W1:Y:S02]  /*ff90*/  LDC R3, c[0x0][0x84c] ;  /* 0x00021300ff037b82 */ /* 0x000e640000000800 */
[----:B-1----:R-:W-:-:S05]  /*ffa0*/  IADD3 R3, P0, R14, R3, RZ ;  /* 0x000000030e037210 */ /* 0x002fca0007f1e0ff */
        /* <DEDUP_REMOVED lines=8> */
.L_x_295:
[----:B------:R-:W-:Y:S01]  /*10030*/  ISETP.NE.AND P0, PT, R2, 0x1, PT ;  /* 0x000000010200780c */ /* 0x000fe20003f05270 */
[----:B------:R-:W-:Y:S01]  /*10040*/  IMAD.MOV R13, RZ, RZ, -R13 ;  /* 0x000000ffff0d7224 */ /* 0x000fe200078e0a0d */
[----:B----4-:R-:W-:Y:S02]  /*10050*/  SHF.R.U64 R4, R4, R19, R5 ;  /* 0x0000001304047219 */ /* 0x010fe40000001205 */
[----:B------:R-:W-:Y:S02]  /*10060*/  LOP3.LUT R3, R12, R27, RZ, 0xc0, !PT ;  /* 0x0000001b0c037212 */ /* 0x000fe400078ec0ff */
[----:B--2---:R-:W-:Y:S01]  /*10070*/  IADD3 R7, R20, -0x1, RZ ;  /* 0xffffffff14077810 */ /* 0x004fe20007ffe0ff */
[----:B------:R-:W-:Y:S02]  /*10080*/  IMAD.MOV R5, RZ, RZ, -R4 ;  /* 0x000000ffff057224 */ /* 0x000fe400078e0a04 */
[----:B------:R-:W-:Y:S01]  /*10090*/  IMAD R3, R26, R4, R3 ;  /* 0x000000041a037224 */ /* 0x000fe200078e0203 */
[----:B------:R-:W-:-:S03]  /*100a0*/  LOP3.LUT R7, R10, R7, RZ, 0xc0, !PT ;  /* 0x000000070a077212 */ /* 0x000fc600078ec0ff */
[----:B------:R-:W-:Y:S02]  /*100b0*/  @P0 IMAD R22, R15, R13, R0 ;  /* 0x0000000d0f160224 */ /* 0x000fe400078e0200 */
[----:B0-----:R-:W-:Y:S02]  /*100c0*/  IMAD R0, R5, R21, R14 ;  /* 0x0000001505007224 */ /* 0x001fe400078e020e */
[----:B------:R-:W-:Y:S02]  /*100d0*/  IMAD R19, R3, R28, R22 ;  /* 0x0000001c03137224 */ /* 0x000fe400078e0216 */
[----:B------:R-:W-:Y:S02]  /*100e0*/  IMAD R0, R0, R20, R7 ;  /* 0x0000001400007224 */ /* 0x000fe400078e0207 */
[----:B------:R-:W-:-:S03]  /*100f0*/  IMAD.MOV.U32 R3, RZ, RZ, 0x1 ;  /* 0x00000001ff037424 */ /* 0x000fc600078e00ff */
[----:B------:R-:W-:Y:S02]  /*10100*/  SEL R22, R0, R19, !P0 ;  /* 0x0000001300167207 */ /* 0x000fe40004000000 */
[----:B------:R-:W-:-:S07]  /*10110*/  SEL R19, R19, R0, !P0 ;  /* 0x0000000013137207 */ /* 0x000fce0004000000 */
.L_x_293:
[----:B------:R-:W-:-:S08]  /*10120*/  NOP ;  /* 0x0000000000007918 */ /* 0x000fd00000000000 */
[----:B------:R-:W0:-:S00]  /*10130*/  USETMAXREG.DEALLOC.CTAPOOL 0x28 ;  /* 0x00000028000079c8 */ /* 0x000e0000080e0500 */
[----:B------:R-:W-:-:S13]  /*10140*/  ISETP.NE.AND P0, PT, RZ, UR8, PT ;  /* 0x00000008ff007c0c */ /* 0x000fda000bf05270 */
[----:B------:R-:W-:Y:S05]  /*10150*/  @P0 EXIT ;  /* 0x000000000000094d */ /* 0x000fea0003800000 */
[----:B0-----:R-:W-:Y:S01]  /*10160*/  LOP3.LUT P0, RZ, R3, 0xff, RZ, 0xc0, !PT ;  /* 0x000000ff03ff7812 */ /* 0x001fe2000780c0ff */
[----:B------:R-:W-:Y:S02]  /*10170*/  IMAD.MOV.U32 R24, RZ, RZ, 0x1 ;  /* 0x00000001ff187424 */ /* 0x000fe400078e00ff */
[----:B------:R-:W-:-:S10]  /*10180*/  IMAD.MOV.U32 R25, RZ, RZ, RZ ;  /* 0x000000ffff197224 */ /* 0x000fd400078e00ff */
[----:B------:R-:W-:Y:S05]  /*10190*/  @!P0 BRA `(.L_x_296) ;  /* 0x0000001000088947 */ /* 0x000fea0003800000 */
[----:B------:R-:W-:Y:S01]  /*101a0*/  ULDC UR5, c[0x0][0x28c] ;  /* 0x0000a30000057ab9 */ /* 0x000fe20000000800 */
[----:B------:R-:W-:Y:S01]  /*101b0*/  ULDC UR39, c[0x0][0x858] ;  /* 0x0002160000277ab9 */ /* 0x000fe20000000800 */
[----:B------:R-:W-:Y:S01]  /*101c0*/  UMOV UR6, 0xffffffff ;  /* 0xffffffff00067882 */ /* 0x000fe20000000000 */
[----:B------:R-:W-:Y:S01]  /*101d0*/  UIADD3 UR7, UR5, 0x7f, URZ ;  /* 0x0000007f05077890 */ /* 0x000fe2000fffe03f */
[C---:B------:R-:W-:Y:S01]  /*101e0*/  LOP3.LUT P1, RZ, R18.reuse, 0x7f, RZ, 0xc0, !PT ;  /* 0x0000007f12ff7812 */ /* 0x040fe2000782c0ff */
[----:B------:R-:W-:Y:S01]  /*101f0*/  UMOV UR8, 0x1 ;  /* 0x0000000100087882 */ /* 0x000fe20000000000 */
[----:B------:R-:W-:Y:S01]  /*10200*/  USHF.L.U32 UR6, UR6, UR39, URZ ;  /* 0x0000002706067299 */ /* 0x000fe2000800063f */
[----:B------:R-:W-:Y:S01]  /*10210*/  LOP3.LUT P0, RZ, R18, 0x1f, RZ, 0xc0, !PT ;  /* 0x0000001f12ff7812 */ /* 0x000fe2000780c0ff */
[----:B------:R-:W-:Y:S01]  /*10220*/  USHF.L.U32 UR39, UR8, UR39, URZ ;  /* 0x0000002708277299 */ /* 0x000fe2000800063f */
[----:B------:R-:W-:Y:S01]  /*10230*/  BSSY B6, `(.L_x_296) ;  /* 0x00000f8000067945 */ /* 0x000fe20003800000 */
[----:B------:R-:W-:Y:S01]  /*10240*/  USHF.R.S32.HI UR8, URZ, 0x1f, UR7 ;  /* 0x0000001f3f087899 */ /* 0x000fe20008011407 */
[----:B------:R-:W-:Y:S01]  /*10250*/  PLOP3.LUT P0, PT, P0, P1, PT, 0x8a, 0x0 ;  /* 0x000000000000781c */ /* 0x000fe20000703172 */
[----:B------:R-:W-:Y:S01]  /*10260*/  ULDC UR4, c[0x0][0xc] ;  /* 0x0000030000047ab9 */ /* 0x000fe20000000800 */
[----:B------:R-:W-:Y:S01]  /*10270*/  ULDC UR5, c[0x0][0x10] ;  /* 0x0000040000057ab9 */ /* 0x000fe20000000800 */
[----:B------:R-:W-:Y:S01]  /*10280*/  ULEA.HI UR8, UR8, UR7, URZ, 0x7 ;  /* 0x0000000708087291 */ /* 0x000fe2000f8f383f */
[----:B------:R-:W-:Y:S01]  /*10290*/  P2R R0, PR, RZ, 0x2 ;  /* 0x00000002ff007803 */ /* 0x000fe20000000000 */
[----:B------:R-:W-:Y:S01]  /*102a0*/  UIMAD.WIDE.U32 UR4, UR4, UR5, URZ ;  /* 0x00000005040472a5 */ /* 0x000fe2000f8e003f */
[----:B------:R-:W-:Y:S01]  /*102b0*/  IMAD.MOV.U32 R26, RZ, RZ, 0x1 ;  /* 0x00000001ff1a7424 */ /* 0x000fe200078e00ff */
[----:B------:R-:W-:Y:S01]  /*102c0*/  ULOP3.LUT UR38, URZ, UR6, URZ, 0x33, !UPT ;  /* 0x000000063f267292 */ /* 0x000fe2000f8e333f */
[----:B------:R-:W-:Y:S01]  /*102d0*/  P2R R28, PR, RZ, 0x1 ;  /* 0x00000001ff1c7803 */ /* 0x000fe20000000000 */
[----:B------:R-:W-:Y:S01]  /*102e0*/  USHF.R.S32.HI UR43, URZ, 0x7, UR8 ;  /* 0x000000073f2b7899 */ /* 0x000fe20008011408 */
[----:B------:R-:W-:Y:S01]  /*102f0*/  IMAD.MOV.U32 R25, RZ, RZ, RZ ;  /* 0x000000ffff197224 */ /* 0x000fe200078e00ff */
[----:B------:R-:W-:Y:S01]  /*10300*/  ULDC UR6, c[0x0][0x14] ;  /* 0x0000050000067ab9 */ /* 0x000fe20000000800 */
[----:B------:R-:W-:Y:S01]  /*10310*/  IMAD.MOV.U32 R24, RZ, RZ, 0x1 ;  /* 0x00000001ff187424 */ /* 0x000fe200078e00ff */
[----:B------:R-:W-:-:S02]  /*10320*/  UIMAD.WIDE.U32 UR46, UR4, UR6, URZ ;  /* 0x00000006042e72a5 */ /* 0x000fc4000f8e003f */
[----:B------:R-:W-:Y:S01]  /*10330*/  UIMAD UR44, UR5, UR6, URZ ;  /* 0x00000006052c72a4 */ /* 0x000fe2000f8e023f */
[----:B------:R-:W-:Y:S01]  /*10340*/  ULDC UR40, c[0x0][0x800] ;  /* 0x0002000000287ab9 */ /* 0x000fe20000000800 */
[----:B------:R-:W-:Y:S02]  /*10350*/  ULOP3.LUT UR41, UR42, 0x2, URZ, 0xfc, !UPT ;  /* 0x000000022a297892 */ /* 0x000fe4000f8efc3f */
[----:B------:R-:W-:Y:S02]  /*10360*/  UIADD3 UR40, UR40, -0x1, URZ ;  /* 0xffffffff28287890 */ /* 0x000fe4000fffe03f */
[----:B------:R-:W-:Y:S02]  /*10370*/  UIADD3 UR44, UR47, UR44, URZ ;  /* 0x0000002c2f2c7290 */ /* 0x000fe4000fffe03f */
[----:B------:R-:W-:Y:S01]  /*10380*/  UIADD3 UR45, UR43, 0x1, URZ ;  /* 0x000000012b2d7890 */ /* 0x000fe2000fffe03f */
[----:B------:R-:W-:-:S11]  /*10390*/  ULDC.64 UR36, c[0x0][0x198] ;  /* 0x0000660000247ab9 */ /* 0x000fd60000000a00 */
.L_x_313:
[----:B------:R-:W0:Y:S01]  /*103a0*/  S2R R0, SR_CgaCtaId ;  /* 0x0000000000007919 */ /* 0x000e220000008800 */
[----:B------:R-:W-:-:S04]  /*103b0*/  MOV R27, 0x400 ;  /* 0x00000400001b7802 */ /* 0x000fc80000000f00 */
[----:B0-----:R-:W-:-:S05]  /*103c0*/  LEA R27, R0, R27, 0x18 ;  /* 0x0000001b001b7211 */ /* 0x001fca00078ec0ff */
[----:B------:R-:W-:-:S05]  /*103d0*/  VIADD R0, R27, 0x800 ;  /* 0x000008001b007836 */ /* 0x000fca0000000000 */
[----:B------:R-:W-:-:S13]  /*103e0*/  LOP3.LUT P0, RZ, R0, 0x3ff, RZ, 0xc0, !PT ;  /* 0x000003ff00ff7812 */ /* 0x000fda000780c0ff */
[----:B------:R-:W-:Y:S05]  /*103f0*/  @!P0 BRA `(.L_x_297) ;  /* 0x0000000000408947 */ /* 0x000fea0003800000 */
[----:B------:R-:W-:Y:S01]  /*10400*/  MOV R14, 0x0 ;  /* 0x00000000000e7802 */ /* 0x000fe20000000f00 */
[----:B------:R-:W-:Y:S01]  /*10410*/  ULDC.64 UR4, c[0x4][0x70] ;  /* 0x01001c0000047ab9 */ /* 0x000fe20000000a00 */
[----:B------:R-:W-:Y:S01]  /*10420*/  ULDC.64 UR6, c[0x4][0x8] ;  /* 0x0100020000067ab9 */ /* 0x000fe20000000a00 */
[----:B------:R-:W-:Y:S02]  /*10430*/  IMAD.U32 R4, RZ, RZ, UR4 ;  /* 0x00000004ff047e24 */ /* 0x000fe4000f8e00ff */
[----:B------:R-:W-:Y:S01]  /*10440*/  IMAD.U32 R5, RZ, RZ, UR5 ;  /* 0x00000005ff057e24 */ /* 0x000fe2000f8e00ff */
[----:B------:R-:W0:Y:S01]  /*10450*/  LDC.64 R14, c[0x4][R14] ;  /* 0x010000000e0e7b82 */ /* 0x000e220000000a00 */
[----:B------:R-:W-:Y:S01]  /*10460*/  ULDC.64 UR4, c[0x4][0x78] ;  /* 0x01001e0000047ab9 */ /* 0x000fe20000000a00 */
[----:B------:R-:W-:Y:S02]  /*10470*/  IMAD.U32 R10, RZ, RZ, UR6 ;  /* 0x00000006ff0a7e24 */ /* 0x000fe4000f8e00ff */
[----:B------:R-:W-:-:S02]  /*10480*/  IMAD.U32 R6, RZ, RZ, UR4 ;  /* 0x00000004ff067e24 */ /* 0x000fc4000f8e00ff */
[----:B------:R-:W-:Y:S02]  /*10490*/  IMAD.U32 R7, RZ, RZ, UR5 ;  /* 0x00000005ff077e24 */ /* 0x000fe4000f8e00ff */
[----:B------:R-:W-:Y:S02]  /*104a0*/  IMAD.U32 R11, RZ, RZ, UR7 ;  /* 0x00000007ff0b7e24 */ /* 0x000fe4000f8e00ff */
[----:B------:R-:W-:Y:S02]  /*104b0*/  IMAD.MOV.U32 R8, RZ, RZ, 0x70 ;  /* 0x00000070ff087424 */ /* 0x000fe400078e00ff */
[----:B------:R-:W-:Y:S02]  /*104c0*/  IMAD.MOV.U32 R12, RZ, RZ, 0x1 ;  /* 0x00000001ff0c7424 */ /* 0x000fe400078e00ff */
[----:B------:R-:W-:-:S07]  /*104d0*/  IMAD.MOV.U32 R13, RZ, RZ, RZ ;  /* 0x000000ffff0d7224 */ /* 0x000fce00078e00ff */
[----:B------:R-:W-:-:S07]  /*104e0*/  LEPC R20, `(.L_x_297) ;  /* 0x000000001014794e */ /* 0x000fce0000000000 */
[----:B0-----:R-:W-:Y:S05]  /*104f0*/  CALL.ABS.NOINC R14 ;  /* 0x000000000e007343 */ /* 0x001fea0003c00000 */
.L_x_297:
        /* <DEDUP_REMOVED lines=10> */
[----:B------:R-:W-:Y:S01]  /*105a0*/  IMAD.U32 R6, RZ, RZ, UR6 ;  /* 0x00000006ff067e24 */ /* 0x000fe2000f8e00ff */
[----:B------:R-:W-:Y:S01]  /*105b0*/  MOV R11, UR5 ;  /* 0x00000005000b7c02 */ /* 0x000fe20008000f00 */
[----:B------:R-:W-:-:S02]  /*105c0*/  IMAD.U32 R7, RZ, RZ, UR7 ;  /* 0x00000007ff077e24 */ /* 0x000fc4000f8e00ff */
[----:B------:R-:W-:Y:S02]  /*105d0*/  IMAD.U32 R10, RZ, RZ, UR4 ;  /* 0x00000004ff0a7e24 */ /* 0x000fe4000f8e00ff */
[----:B------:R-:W-:Y:S02]  /*105e0*/  IMAD.MOV.U32 R8, RZ, RZ, 0x70 ;  /* 0x00000070ff087424 */ /* 0x000fe400078e00ff */
[----:B------:R-:W-:Y:S02]  /*105f0*/  IMAD.MOV.U32 R12, RZ, RZ, 0x1 ;  /* 0x00000001ff0c7424 */ /* 0x000fe400078e00ff */
[----:B------:R-:W-:-:S07]  /*10600*/  IMAD.MOV.U32 R13, RZ, RZ, RZ ;  /* 0x000000ffff0d7224 */ /* 0x000fce00078e00ff */
[----:B------:R-:W-:-:S07]  /*10610*/  LEPC R20, `(.L_x_298) ;  /* 0x000000001014794e */ /* 0x000fce0000000000 */
[----:B0-----:R-:W-:Y:S05]  /*10620*/  CALL.ABS.NOINC R14 ;  /* 0x000000000e007343 */ /* 0x001fea0003c00000 */
.L_x_298:
[----:B------:R-:W0:Y:S02]  /*10630*/  LDC R0, c[0x0][0x28c] ;  /* 0x0000a300ff007b82 */ /* 0x000e240000000800 */
[----:B0-----:R-:W-:-:S13]  /*10640*/  ISETP.GE.AND P0, PT, R0, 0x1, PT ;  /* 0x000000010000780c */ /* 0x001fda0003f06270 */
[----:B------:R-:W-:Y:S05]  /*10650*/  @!P0 BRA `(.L_x_299) ;  /* 0x0000000400188947 */ /* 0x000fea0003800000 */
[----:B------:R-:W-:Y:S01]  /*10660*/  BSSY B0, `(.L_x_299) ;  /* 0x0000045000007945 */ /* 0x000fe20003800000 */
[----:B------:R-:W-:Y:S02]  /*10670*/  IMAD.SHL.U32 R22, R22, 0x80, RZ ;  /* 0x0000008016167824 */ /* 0x000fe400078e00ff */
[----:B------:R-:W-:Y:S02]  /*10680*/  IMAD.SHL.U32 R19, R19, 0x100, RZ ;  /* 0x0000010013137824 */ /* 0x000fe400078e00ff */
[----:B------:R-:W-:Y:S02]  /*10690*/  IMAD.MOV.U32 R7, RZ, RZ, RZ ;  /* 0x000000ffff077224 */ /* 0x000fe400078e00ff */
[----:B------:R-:W-:Y:S02]  /*106a0*/  IMAD.U32 R8, RZ, RZ, UR45 ;  /* 0x0000002dff087e24 */ /* 0x000fe4000f8e00ff */
[----:B------:R-:W-:Y:S02]  /*106b0*/  IMAD.MOV.U32 R0, RZ, RZ, R24 ;  /* 0x000000ffff007224 */ /* 0x000fe400078e0018 */
[----:B------:R-:W-:-:S07]  /*106c0*/  IMAD.MOV.U32 R4, RZ, RZ, R25 ;  /* 0x000000ffff047224 */ /* 0x000fce00078e0019 */
.L_x_308:
[----:B------:R-:W-:Y:S01]  /*106d0*/  IMAD R6, R4, 0x8, R27 ;  /* 0x0000000804067824 */ /* 0x000fe200078e021b */
[----:B------:R-:W-:Y:S01]  /*106e0*/  SHF.L.U32 R3, R0, 0x1f, RZ ;  /* 0x0000001f00037819 */ /* 0x000fe200000006ff */
[----:B------:R-:W-:Y:S01]  /*106f0*/  BSSY B1, `(.L_x_300) ;  /* 0x0000005000017945 */ /* 0x000fe20003800000 */
[----:B------:R-:W-:Y:S02]  /*10700*/  LOP3.LUT P1, RZ, R18, 0x7f, RZ, 0xc0, !PT ;  /* 0x0000007f12ff7812 */ /* 0x000fe4000782c0ff */
[----:B------:R-:W0:Y:S11]  /*10710*/  SYNCS.PHASECHK.TRANS64.TRYWAIT P0, [R6+URZ+0x18], R3 ;  /* 0x00001803060075a7 */ /* 0x000e36000800017f */
[----:B------:R-:W1:Y:S01]  /*10720*/  @!P1 LDC R5, c[0x0][0x70c] ;  /* 0x0001c300ff059b82 */ /* 0x000e620000000800 */
[----:B0-----:R-:W-:Y:S05]  /*10730*/  @!P0 BRA `(.L_x_301) ;  /* 0x0000000c009c8947 */ /* 0x001fea0003800000 */
.L_x_323:
[----:B------:R-:W-:Y:S05]  /*10740*/  BSYNC B1 ;  /* 0x0000000000017941 */ /* 0x000fea0003800000 */
.L_x_300:
[----:B------:R-:W-:Y:S01]  /*10750*/  LOP3.LUT P0, RZ, R18, 0x7f, RZ, 0xc0, !PT ;  /* 0x0000007f12ff7812 */ /* 0x000fe2000780c0ff */
[----:B------:R-:W-:-:S04]  /*10760*/  UPRMT UR4, UR41, 0x9910, URZ ;  /* 0x0000991029047896 */ /* 0x000fc8000800003f */
[----:B------:R-:W-:-:S08]  /*10770*/  UISETP.NE.AND UP0, UPT, UR4, 0x2, UPT ;  /* 0x000000020400788c */ /* 0x000fd0000bf05270 */
[----:B-1----:R1:W-:Y:S01]  /*10780*/  @!P0 SYNCS.ARRIVE.TRANS64 RZ, [R6+URZ], R5 ;  /* 0x0000000506ff89a7 */ /* 0x0023e2000800003f */
[----:B------:R-:W-:-:S13]  /*10790*/  PLOP3.LUT P0, PT, PT, PT, UP0, 0x80, 0x0 ;  /* 0x000000000000781c */ /* 0x000fda0003f0f008 */
[----:B-1----:R-:W-:Y:S05]  /*107a0*/  @P0 BRA `(.L_x_302) ;  /* 0x0000000000040947 */ /* 0x002fea0003800000 */
[----:B------:R-:W-:Y:S01]  /*107b0*/  BPT.TRAP 0x1 ;  /* 0x000000040000795c */ /* 0x000fe20000300000 */
.L_x_302:
[----:B------:R-:W-:Y:S01]  /*107c0*/  ISETP.NE.AND P0, PT, R28, RZ, PT ;  /* 0x000000ff1c00720c */ /* 0x000fe20003f05270 */
[----:B------:R-:W-:-:S12]  /*107d0*/  BSSY B1, `(.L_x_303) ;  /* 0x0000003000017945 */ /* 0x000fd80003800000 */
[----:B------:R-:W-:Y:S05]  /*107e0*/  @P0 BRA `(.L_x_304) ;  /* 0x0000000000040947 */ /* 0x000fea0003800000 */
[----:B------:R-:W-:Y:S01]  /*107f0*/  BPT.TRAP 0x1 ;  /* 0x000000040000795c */ /* 0x000fe20000300000 */
.L_x_304:
[----:B------:R-:W-:Y:S05]  /*10800*/  BSYNC B1 ;  /* 0x0000000000017941 */ /* 0x000fea0003800000 */
.L_x_303:
[----:B------:R-:W-:-:S03]  /*10810*/  UMOV UR4, 0xffffffff ;  /* 0xffffffff00047882 */ /* 0x000fc60000000000 */
[----:B------:R-:W-:Y:S05]  /*10820*/  BRA.DIV UR4, `(.L_x_305) ;  /* 0x0000000e04747947 */ /* 0x000fea000b800000 */
[----:B------:R-:W-:-:S13]  /*10830*/  ELECT P6, URZ, PT ;  /* 0x00000000003f782f */ /* 0x000fda00038c0000 */
.L_x_326:
[----:B------:R-:W-:Y:S04]  /*10840*/  BSSY B1, `(.L_x_306) ;  /* 0x000001d000017945 */ /* 0x000fe80003800000 */
[----:B------:R-:W-:Y:S05]  /*10850*/  @!P6 BRA `(.L_x_307) ;  /* 0x00000000006ce947 */ /* 0x000fea0003800000 */
[----:B0-----:R-:W-:Y:S01]  /*10860*/  IMAD R3, R4, 0x8000, R27 ;  /* 0x0000800004037824 */ /* 0x001fe200078e021b */
[----:B------:R-:W-:Y:S01]  /*10870*/  R2UR UR26, R7 ;  /* 0x00000000071a72ca */ /* 0x000fe200000e0000 */
[----:B------:R-:W-:Y:S01]  /*10880*/  UIADD3 UR4, UP0, UR36, 0xf0, URZ ;  /* 0x000000f024047890 */ /* 0x000fe2000ff1e03f */
[----:B------:R-:W-:Y:S01]  /*10890*/  R2UR UR25, R6 ;  /* 0x00000000061972ca */ /* 0x000fe200000e0000 */
[----:B------:R-:W-:Y:S01]  /*108a0*/  UIADD3 UR14, UP1, UR36, 0x1f0, URZ ;  /* 0x000001f0240e7890 */ /* 0x000fe2000ff3e03f */
[----:B------:R-:W-:Y:S01]  /*108b0*/  R2UR UR8, R3 ;  /* 0x00000000030872ca */ /* 0x000fe200000e0000 */
[----:B------:R-:W-:Y:S01]  /*108c0*/  UIADD3.X UR5, URZ, UR37, URZ, UP0, !UPT ;  /* 0x000000253f057290 */ /* 0x000fe200087fe43f */
[----:B------:R-:W-:Y:S01]  /*108d0*/  R2UR UR28, R23 ;  /* 0x00000000171c72ca */ /* 0x000fe200000e0000 */
[----:B------:R-:W-:Y:S01]  /*108e0*/  UIADD3.X UR15, URZ, UR37, URZ, UP1, !UPT ;  /* 0x000000253f0f7290 */ /* 0x000fe20008ffe43f */
[----:B------:R-:W-:Y:S01]  /*108f0*/  R2UR UR19, R22 ;  /* 0x00000000161372ca */ /* 0x000fe200000e0000 */
[----:B------:R-:W-:Y:S01]  /*10900*/  UMOV UR6, 0x0 ;  /* 0x0000000000067882 */ /* 0x000fe20000000000 */
[----:B------:R-:W-:Y:S01]  /*10910*/  R2UR UR27, R19 ;  /* 0x00000000131b72ca */ /* 0x000fe200000e0000 */
[----:B------:R-:W-:-:S02]  /*10920*/  UMOV UR7, 0x10000000 ;  /* 0x1000000000077882 */ /* 0x000fc40000000000 */
[----:B------:R-:W-:Y:S02]  /*10930*/  UIADD3 UR10, UR26, 0x40, URZ ;  /* 0x000000401a0a7890 */ /* 0x000fe4000fffe03f */
[----:B------:R-:W-:Y:S01]  /*10940*/  UMOV UR17, UR25 ;  /* 0x0000001900117c82 */ /* 0x000fe20008000000 */
[----:B------:R-:W-:Y:S01]  /*10950*/  UMOV UR18, UR26 ;  /* 0x0000001a00127c82 */ /* 0x000fe20008000000 */
[----:B------:R-:W-:Y:S02]  /*10960*/  UIADD3 UR24, UR8, 0x800, URZ ;  /* 0x0000080008187890 */ /* 0x000fe4000fffe03f */
[----:B------:R-:W-:Y:S02]  /*10970*/  UIADD3 UR16, UR8, 0x18800, URZ ;  /* 0x0001880008107890 */ /* 0x000fe4000fffe03f */
[----:B------:R-:W-:Y:S01]  /*10980*/  UIADD3 UR8, UR8, 0x1c800, URZ ;  /* 0x0001c80008087890 */ /* 0x000fe2000fffe03f */
[----:B------:R-:W-:Y:S01]  /*10990*/  UMOV UR20, UR28 ;  /* 0x0000001c00147c82 */ /* 0x000fe20008000000 */
[----:B------:R-:W-:Y:S01]  /*109a0*/  UMOV UR9, UR25 ;  /* 0x0000001900097c82 */ /* 0x000fe20008000000 */
[----:B------:R-:W-:-:S02]  /*109b0*/  UMOV UR11, UR19 ;  /* 0x00000013000b7c82 */ /* 0x000fc40008000000 */
[----:B------:R1:W-:Y:S01]  /*109c0*/  UTMALDG.3D [UR24], [UR4], desc[UR6] ;  /* 0x00000618040075b4 */ /* 0x0003e20008011000 */
[----:B------:R-:W-:Y:S01]  /*109d0*/  UMOV UR12, UR28 ;  /* 0x0000001c000c7c82 */ /* 0x000fe20008000000 */
[----:B------:R1:W-:Y:S02]  /*109e0*/  UTMALDG.3D [UR16], [UR14], desc[UR6] ;  /* 0x000006100e0075b4 */ /* 0x0003e40008011000 */
[----:B------:R1:W-:Y:S02]  /*109f0*/  UTMALDG.3D [UR8], [UR14], desc[UR6] ;  /* 0x000006080e0075b4 */ /* 0x0003e40008011000 */
[----:B-1----:R-:W-:Y:S01]  /*10a00*/  NOP ;  /* 0x0000000000007918 */ /* 0x002fe20000000000 */
.L_x_307:
[----:B------:R-:W-:Y:S05]  /*10a10*/  BSYNC B1 ;  /* 0x0000000000017941 */ /* 0x000fea0003800000 */
.L_x_306:
[----:B------:R-:W-:Y:S02]  /*10a20*/  VIADD R8, R8, 0xffffffff ;  /* 0xffffffff08087836 */ /* 0x000fe40000000000 */
[----:B------:R-:W-:Y:S02]  /*10a30*/  VIADD R4, R4, 0x1 ;  /* 0x0000000104047836 */ /* 0x000fe40000000000 */
[----:B------:R-:W-:Y:S01]  /*10a40*/  VIADD R7, R7, 0x80 ;  /* 0x0000008007077836 */ /* 0x000fe20000000000 */
[----:B------:R-:W-:Y:S02]  /*10a50*/  ISETP.GT.AND P1, PT, R8, 0x1, PT ;  /* 0x000000010800780c */ /* 0x000fe40003f24270 */
[----:B------:R-:W-:-:S04]  /*10a60*/  ISETP.NE.AND P0, PT, R4, 0x3, PT ;  /* 0x000000030400780c */ /* 0x000fc80003f05270 */
[----:B0-----:R-:W-:Y:S02]  /*10a70*/  SEL R3, RZ, 0x1, P0 ;  /* 0x00000001ff037807 */ /* 0x001fe40000000000 */
[----:B------:R-:W-:Y:S02]  /*10a80*/  SEL R4, R4, RZ, P0 ;  /* 0x000000ff04047207 */ /* 0x000fe40000000000 */
[----:B------:R-:W-:-:S03]  /*10a90*/  LOP3.LUT R0, R0, R3, RZ, 0x3c, !PT ;  /* 0x0000000300007212 */ /* 0x000fc600078e3cff */
[----:B------:R-:W-:Y:S05]  /*10aa0*/  @P1 BRA `(.L_x_308) ;  /* 0xfffffffc00081947 */ /* 0x000fea000383ffff */
[----:B------:R-:W-:Y:S05]  /*10ab0*/  BSYNC B0 ;  /* 0x0000000000007941 */ /* 0x000fea0003800000 */
.L_x_299:
[----:B------:R-:W-:Y:S01]  /*10ac0*/  VIADD R0, R25, UR43 ;  /* 0x0000002b19007c36 */ /* 0x000fe20008000000 */
[----:B------:R-:W-:Y:S01]  /*10ad0*/  LOP3.LUT P1, RZ, R26, 0xff, RZ, 0xc0, !PT ;  /* 0x000000ff1aff7812 */ /* 0x000fe2000782c0ff */
[----:B------:R-:W-:Y:S01]  /*10ae0*/  IMAD.U32 R3, RZ, RZ, UR43 ;  /* 0x0000002bff037e24 */ /* 0x000fe2000f8e00ff */
[----:B------:R-:W-:Y:S01]  /*10af0*/  IADD3 R16, P2, R16, UR46, RZ ;  /* 0x0000002e10107c10 */ /* 0x000fe2000ff5e0ff */
[----:B------:R-:W-:Y:S01]  /*10b00*/  ULDC.64 UR4, c[0x0][0x850] ;  /* 0x0002140000047ab9 */ /* 0x000fe20000000a00 */
[C---:B------:R-:W-:Y:S01]  /*10b10*/  ISETP.GT.U32.AND P0, PT, R0.reuse, 0x2, PT ;  /* 0x000000020000780c */ /* 0x040fe20003f04070 */
[----:B------:R-:W-:Y:S01]  /*10b20*/  UISETP.GE.U32.AND UP0, UPT, UR43, 0x3, UPT ;  /* 0x000000032b00788c */ /* 0x000fe2000bf06070 */
[----:B------:R-:W-:Y:S01]  /*10b30*/  IADD3.X R17, R17, UR44, RZ, P2, !PT ;  /* 0x0000002c11117c10 */ /* 0x000fe200097fe4ff */
[----:B------:R-:W-:Y:S01]  /*10b40*/  IMAD.WIDE.U32 R4, R0, -0x55555555, RZ ;  /* 0xaaaaaaab00047825 */ /* 0x000fe200078e00ff */
[----:B------:R-:W-:Y:S01]  /*10b50*/  ISETP.LT.U32.AND P0, PT, R3, 0x3, P0 ;  /* 0x000000030300780c */ /* 0x000fe20000701070 */
[----:B------:R-:W-:Y:S01]  /*10b60*/  BSSY B0, `(.L_x_309) ;  /* 0x0000062000007945 */ /* 0x000fe20003800000 */
[----:B------:R-:W-:Y:S01]  /*10b70*/  PRMT R26, RZ, 0x7610, R26 ;  /* 0x00007610ff1a7816 */ /* 0x000fe2000000001a */
[----:B------:R-:W-:Y:S01]  /*10b80*/  IMAD.MOV.U32 R19, RZ, RZ, -0x1 ;  /* 0xffffffffff137424 */ /* 0x000fe200078e00ff */
[----:B------:R-:W-:Y:S01]  /*10b90*/  SEL R3, RZ, 0x1, !P0 ;  /* 0x00000001ff037807 */ /* 0x000fe20004000000 */
[----:B------:R0:W-:Y:S01]  /*10ba0*/  @P1 SYNCS.ARRIVE.TRANS64.A1T0 RZ, [R27+URZ+0x48], RZ ;  /* 0x000048ff1bff19a7 */ /* 0x0001e2000810003f */
[----:B------:R-:W-:Y:S01]  /*10bb0*/  ISETP.GE.U32.AND P0, PT, R16, UR4, PT ;  /* 0x0000000410007c0c */ /* 0x000fe2000bf06070 */
[----:B------:R-:W-:Y:S01]  /*10bc0*/  IMAD.MOV.U32 R22, RZ, RZ, -0x1 ;  /* 0xffffffffff167424 */ /* 0x000fe200078e00ff */
[----:B------:R-:W-:Y:S01]  /*10bd0*/  PLOP3.LUT P1, PT, PT, PT, UP0, 0x80, 0x0 ;  /* 0x000000000000781c */ /* 0x000fe20003f2f008 */
[----:B------:R-:W-:Y:S01]  /*10be0*/  IMAD.MOV.U32 R23, RZ, RZ, -0x1 ;  /* 0xffffffffff177424 */ /* 0x000fe200078e00ff */
[----:B------:R-:W-:-:S02]  /*10bf0*/  ISETP.GE.U32.AND.EX P0, PT, R17, UR5, PT, P0 ;  /* 0x0000000511007c0c */ /* 0x000fc4000bf06100 */
[----:B------:R-:W-:Y:S02]  /*10c00*/  SHF.R.U32.HI R5, RZ, 0x1, R5 ;  /* 0x00000001ff057819 */ /* 0x000fe40000011605 */
[----:B------:R-:W-:-:S03]  /*10c10*/  LOP3.LUT R24, R24, R3, RZ, 0x3c, !PT ;  /* 0x0000000318187212 */ /* 0x000fc600078e3cff */
[--C-:B------:R-:W-:Y:S01]  /*10c20*/  IMAD R25, R5, -0x3, R0.reuse ;  /* 0xfffffffd05197824 */ /* 0x100fe200078e0200 */
[----:B------:R-:W-:-:S03]  /*10c30*/  PRMT R0, RZ, 0x7610, R0 ;  /* 0x00007610ff007816 */ /* 0x000fc60000000000 */
[----:B------:R-:W-:Y:S02]  /*10c40*/  @P1 LOP3.LUT R24, R24, 0x1, R5, 0x78, !PT ;  /* 0x0000000118181812 */ /* 0x000fe400078e7805 */
[----:B0-----:R-:W-:Y:S05]  /*10c50*/  @P0 BRA `(.L_x_310) ;  /* 0x0000000400480947 */ /* 0x001fea0003800000 */
[----:B------:R-:W-:Y:S01]  /*10c60*/  ULDC.64 UR4, c[0x0][0x828] ;  /* 0x00020a0000047ab9 */ /* 0x000fe20000000a00 */
[----:B------:R-:W0:Y:S01]  /*10c70*/  S2R R3, SR_CTAID.X ;  /* 0x0000000000037919 */ /* 0x000e220000002500 */
[----:B------:R-:W-:Y:S01]  /*10c80*/  ISETP.NE.U32.AND P0, PT, RZ, UR4, PT ;  /* 0x00000004ff007c0c */ /* 0x000fe2000bf05070 */
[----:B------:R-:W-:Y:S01]  /*10c90*/  ULDC UR7, c[0x0][0x830] ;  /* 0x00020c0000077ab9 */ /* 0x000fe20000000800 */
[----:B------:R-:W-:Y:S01]  /*10ca0*/  IMAD.MOV.U32 R4, RZ, RZ, R16 ;  /* 0x000000ffff047224 */ /* 0x000fe200078e0010 */
[----:B------:R-:W1:Y:S01]  /*10cb0*/  S2R R0, SR_CTAID.Y ;  /* 0x0000000000007919 */ /* 0x000e620000002600 */
[----:B------:R-:W-:Y:S01]  /*10cc0*/  ISETP.NE.AND.EX P0, PT, RZ, UR5, PT, P0 ;  /* 0x00000005ff007c0c */ /* 0x000fe2000bf05300 */
[----:B------:R-:W-:-:S12]  /*10cd0*/  IMAD.MOV.U32 R5, RZ, RZ, R17 ;  /* 0x000000ffff057224 */ /* 0x000fd800078e0011 */
[----:B------:R-:W-:Y:S05]  /*10ce0*/  @!P0 BRA `(.L_x_311) ;  /* 0x0000000000288947 */ /* 0x000fea0003800000 */
[----:B------:R-:W-:Y:S02]  /*10cf0*/  ULDC UR6, c[0x0][0x834] ;  /* 0x00020d0000067ab9 */ /* 0x000fe40000000800 */
[----:B------:R-:W-:-:S05]  /*10d00*/  IADD3 R9, P0, R16, UR6, RZ ;  /* 0x0000000610097c10 */ /* 0x000fca000ff1e0ff */
[----:B------:R-:W-:-:S04]  /*10d10*/  IMAD.X R11, RZ, RZ, R17, P0 ;  /* 0x000000ffff0b7224 */ /* 0x000fc800000e0611 */
[----:B------:R-:W-:-:S04]  /*10d20*/  IMAD.WIDE.U32 R6, R11, UR4, RZ ;  /* 0x000000040b067c25 */ /* 0x000fc8000f8e00ff */
[----:B------:R-:W-:-:S04]  /*10d30*/  IMAD.WIDE.U32 R6, P0, R9, UR5, R6 ;  /* 0x0000000509067c25 */ /* 0x000fc8000f800006 */
[----:B------:R-:W-:Y:S01]  /*10d40*/  IMAD.WIDE.U32 R8, R9, UR4, RZ ;  /* 0x0000000409087c25 */ /* 0x000fe2000f8e00ff */
[----:B------:R-:W-:-:S03]  /*10d50*/  MOV R4, R7 ;  /* 0x0000000700047202 */ /* 0x000fc60000000f00 */
[----:B------:R-:W-:Y:S01]  /*10d60*/  IMAD.X R5, RZ, RZ, RZ, P0 ;  /* 0x000000ffff057224 */ /* 0x000fe200000e06ff */
[----:B------:R-:W-:-:S05]  /*10d70*/  IADD3 RZ, P0, R9, R6, RZ ;  /* 0x0000000609ff7210 */ /* 0x000fca0007f1e0ff */
[----:B------:R-:W-:-:S08]  /*10d80*/  IMAD.WIDE.U32.X R4, R11, UR5, R4, P0 ;  /* 0x000000050b047c25 */ /* 0x000fd000080e0404 */
.L_x_311:
[--C-:B------:R-:W-:Y:S01]  /*10d90*/  SHF.R.U64 R23, R4, UR7, R5.reuse ;  /* 0x0000000704177c19 */ /* 0x100fe20008001205 */
[----:B------:R-:W-:Y:S01]  /*10da0*/  ULDC.64 UR4, c[0x0][0x820] ;  /* 0x0002080000047ab9 */ /* 0x000fe20000000a00 */
[----:B------:R-:W-:Y:S01]  /*10db0*/  SHF.R.U32.HI R4, RZ, UR7, R5 ;  /* 0x00000007ff047c19 */ /* 0x000fe20008011605 */
[----:B------:R-:W-:Y:S01]  /*10dc0*/  ULDC.64 UR8, c[0x0][0x840] ;  /* 0x0002100000087ab9 */ /* 0x000fe20000000a00 */
[----:B------:R-:W-:Y:S01]  /*10dd0*/  IADD3 R7, P0, RZ, -R23, RZ ;  /* 0x80000017ff077210 */ /* 0x000fe20007f1e0ff */
[----:B------:R-:W2:Y:S01]  /*10de0*/  LDC R13, c[0x0][0x148] ;  /* 0x00005200ff0d7b82 */ /* 0x000ea20000000800 */
[----:B0-----:R-:W-:Y:S01]  /*10df0*/  I2FP.F32.U32 R8, R3 ;  /* 0x0000000300087245 */ /* 0x001fe20000201000 */
[----:B------:R-:W-:Y:S02]  /*10e00*/  ULDC UR6, c[0x0][0x808] ;  /* 0x0002020000067ab9 */ /* 0x000fe40000000800 */
[----:B------:R-:W-:Y:S01]  /*10e10*/  IMAD.X R4, RZ, RZ, ~R4, P0 ;  /* 0x000000ffff047224 */ /* 0x000fe200000e0e04 */
[----:B------:R-:W-:-:S03]  /*10e20*/  ISETP.NE.U32.AND P0, PT, RZ, UR8, PT ;  /* 0x00000008ff007c0c */ /* 0x000fc6000bf05070 */
[----:B------:R-:W-:Y:S01]  /*10e30*/  IMAD R6, R4, UR4, RZ ;  /* 0x0000000404067c24 */ /* 0x000fe2000f8e02ff */
[----:B------:R-:W-:Y:S01]  /*10e40*/  ISETP.NE.AND.EX P0, PT, RZ, UR9, PT, P0 ;  /* 0x00000009ff007c0c */ /* 0x000fe2000bf05300 */
[----:B------:R-:W-:Y:S01]  /*10e50*/  IMAD.WIDE.U32 R4, R7, UR4, R16 ;  /* 0x0000000407047c25 */ /* 0x000fe2000f8e0010 */
[----:B------:R-:W-:-:S03]  /*10e60*/  ULDC UR4, c[0x0][0x150] ;  /* 0x0000540000047ab9 */ /* 0x000fc60000000800 */
[----:B------:R-:W-:Y:S01]  /*10e70*/  FMUL R8, R8, UR4 ;  /* 0x0000000408087c20 */ /* 0x000fe20008400000 */
[----:B------:R-:W-:Y:S01]  /*10e80*/  IMAD R7, R7, UR5, R6 ;  /* 0x0000000507077c24 */ /* 0x000fe2000f8e0206 */
[----:B------:R-:W-:Y:S01]  /*10e90*/  ULDC UR4, c[0x0][0x818] ;  /* 0x0002060000047ab9 */ /* 0x000fe20000000800 */
[----:B------:R-:W0:Y:S01]  /*10ea0*/  LDC R6, c[0x0][0x144] ;  /* 0x00005100ff067b82 */ /* 0x000e220000000800 */
[----:B------:R-:W-:Y:S01]  /*10eb0*/  ULDC UR5, c[0x0][0x154] ;  /* 0x0000550000057ab9 */ /* 0x000fe20000000800 */
[----:B------:R-:W-:Y:S01]  /*10ec0*/  IMAD.IADD R5, R5, 0x1, R7 ;  /* 0x0000000105057824 */ /* 0x000fe200078e0207 */
[----:B------:R-:W3:Y:S04]  /*10ed0*/  F2I.U32.TRUNC.NTZ R8, R8 ;  /* 0x0000000800087305 */ /* 0x000ee8000020f000 */
[----:B------:R-:W-:-:S02]  /*10ee0*/  SHF.R.U64 R10, R4, UR4, R5 ;  /* 0x00000004040a7c19 */ /* 0x000fc40008001205 */
[----:B-1----:R-:W-:Y:S02]  /*10ef0*/  I2FP.F32.U32 R4, R0 ;  /* 0x0000000000047245 */ /* 0x002fe40000201000 */
[----:B------:R-:W-:Y:S01]  /*10f00*/  SHF.R.U32.HI R5, RZ, UR4, R5 ;  /* 0x00000004ff057c19 */ /* 0x000fe20008011605 */
[----:B------:R-:W-:Y:S02]  /*10f10*/  ULDC UR4, c[0x0][0x858] ;  /* 0x0002160000047ab9 */ /* 0x000fe40000000800 */
[----:B------:R-:W-:Y:S01]  /*10f20*/  FMUL R7, R4, UR5 ;  /* 0x0000000504077c20 */ /* 0x000fe20008400000 */
[--C-:B------:R-:W-:Y:S02]  /*10f30*/  SHF.R.U64 R12, R10, UR6, R5.reuse ;  /* 0x000000060a0c7c19 */ /* 0x100fe40008001205 */
[----:B------:R-:W-:Y:S01]  /*10f40*/  SHF.R.U32.HI R5, RZ, UR6, R5 ;  /* 0x00000006ff057c19 */ /* 0x000fe20008011605 */
[----:B------:R1:W4:Y:S01]  /*10f50*/  F2I.U32.TRUNC.NTZ R14, R7 ;  /* 0x00000007000e7305 */ /* 0x000322000020f000 */
[----:B---3--:R-:W-:-:S02]  /*10f60*/  IMAD.MOV R8, RZ, RZ, -R8 ;  /* 0x000000ffff087224 */ /* 0x008fc400078e0a08 */
[--C-:B------:R-:W-:Y:S02]  /*10f70*/  SHF.R.U64 R11, R12, UR4, R5.reuse ;  /* 0x000000040c0b7c19 */ /* 0x100fe40008001205 */
[----:B------:R-:W-:Y:S01]  /*10f80*/  SHF.R.U32.HI R5, RZ, UR4, R5 ;  /* 0x00000004ff057c19 */ /* 0x000fe20008011605 */
[----:B0-----:R-:W-:Y:S02]  /*10f90*/  IMAD R3, R6, R8, R3 ;  /* 0x0000000806037224 */ /* 0x001fe400078e0203 */
[----:B------:R-:W-:Y:S01]  /*10fa0*/  IMAD.MOV.U32 R4, RZ, RZ, R11 ;  /* 0x000000ffff047224 */ /* 0x000fe200078e000b */
[----:B-12-4-:R-:W-:Y:S06]  /*10fb0*/  @!P0 BRA `(.L_x_312) ;  /* 0x0000000000288947 */ /* 0x016fec0003800000 */
[----:B------:R-:W-:Y:S02]  /*10fc0*/  ULDC UR4, c[0x0][0x84c] ;  /* 0x0002130000047ab9 */ /* 0x000fe40000000800 */
[----:B------:R-:W-:-:S05]  /*10fd0*/  IADD3 R9, P0, R11, UR4, RZ ;  /* 0x000000040b097c10 */ /* 0x000fca000ff1e0ff */
[----:B------:R-:W-:-:S04]  /*10fe0*/  IMAD.X R15, RZ, RZ, R5, P0 ;  /* 0x000000ffff0f7224 */ /* 0x000fc800000e0605 */
[----:B------:R-:W-:-:S04]  /*10ff0*/  IMAD.WIDE.U32 R6, R15, UR8, RZ ;  /* 0x000000080f067c25 */ /* 0x000fc8000f8e00ff */
[----:B------:R-:W-:-:S04]  /*11000*/  IMAD.WIDE.U32 R6, P0, R9, UR9, R6 ;  /* 0x0000000909067c25 */ /* 0x000fc8000f800006 */
[----:B------:R-:W-:-:S04]  /*11010*/  IMAD.WIDE.U32 R8, R9, UR8, RZ ;  /* 0x0000000809087c25 */ /* 0x000fc8000f8e00ff */
[----:B------:R-:W-:Y:S01]  /*11020*/  IMAD.X R5, RZ, RZ, RZ, P0 ;  /* 0x000000ffff057224 */ /* 0x000fe200000e06ff */
[----:B------:R-:W-:Y:S01]  /*11030*/  IADD3 RZ, P0, R9, R6, RZ ;  /* 0x0000000609ff7210 */ /* 0x000fe20007f1e0ff */
[----:B------:R-:W-:-:S04]  /*11040*/  IMAD.MOV.U32 R4, RZ, RZ, R7 ;  /* 0x000000ffff047224 */ /* 0x000fc800078e0007 */
[----:B------:R-:W-:-:S08]  /*11050*/  IMAD.WIDE.U32.X R4, R15, UR9, R4, P0 ;  /* 0x000000090f047c25 */ /* 0x000fd000080e0404 */
.L_x_312:
[----:B------:R-:W-:Y:S01]  /*11060*/  ISETP.NE.AND P0, PT, R2, 0x1, PT ;  /* 0x000000010200780c */ /* 0x000fe20003f05270 */
[----:B------:R-:W-:Y:S01]  /*11070*/  ULDC UR4, c[0x0][0x848] ;  /* 0x0002120000047ab9 */ /* 0x000fe20000000800 */
[----:B------:R-:W-:Y:S01]  /*11080*/  IMAD.MOV R14, RZ, RZ, -R14 ;  /* 0x000000ffff0e7224 */ /* 0x000fe200078e0a0e */
[----:B------:R-:W-:Y:S01]  /*11090*/  SHF.R.U64 R5, R4, UR4, R5 ;  /* 0x0000000404057c19 */ /* 0x000fe20008001205 */
[----:B------:R-:W-:Y:S01]  /*110a0*/  ULDC UR4, c[0x0][0x838] ;  /* 0x00020e0000047ab9 */ /* 0x000fe20000000800 */
[----:B------:R-:W-:Y:S01]  /*110b0*/  LOP3.LUT R12, R12, UR38, RZ, 0xc0, !PT ;  /* 0x000000260c0c7c12 */ /* 0x000fe2000f8ec0ff */
[----:B------:R-:W-:Y:S01]  /*110c0*/  ULDC UR5, c[0x0][0x810] ;  /* 0x0002040000057ab9 */ /* 0x000fe20000000800 */
[----:B------:R-:W-:-:S03]  /*110d0*/  LOP3.LUT R4, R10, UR40, RZ, 0xc0, !PT ;  /* 0x000000280a047c12 */ /* 0x000fc6000f8ec0ff */
[----:B------:R-:W-:-:S03]  /*110e0*/  IMAD R12, R5, UR39, R12 ;  /* 0x00000027050c7c24 */ /* 0x000fc6000f8e020c */
[----:B------:R-:W-:Y:S02]  /*110f0*/  @P0 IMAD R3, R13, R14, R0 ;  /* 0x0000000e0d030224 */ /* 0x000fe400078e0200 */
[----:B------:R-:W-:Y:S02]  /*11100*/  IMAD.MOV R0, RZ, RZ, -R5 ;  /* 0x000000ffff007224 */ /* 0x000fe400078e0a05 */
[----:B------:R-:W-:Y:S02]  /*11110*/  IMAD R3, R12, UR5, R3 ;  /* 0x000000050c037c24 */ /* 0x000fe4000f8e0203 */
[----:B------:R-:W-:Y:S01]  /*11120*/  IMAD R11, R0, UR4, R11 ;  /* 0x00000004000b7c24 */ /* 0x000fe2000f8e020b */
[----:B------:R-:W-:Y:S01]  /*11130*/  ULDC UR4, c[0x0][0x800] ;  /* 0x0002000000047ab9 */ /* 0x000fe20000000800 */
[----:B------:R-:W-:Y:S02]  /*11140*/  IMAD.MOV.U32 R0, RZ, RZ, 0x1 ;  /* 0x00000001ff007424 */ /* 0x000fe400078e00ff */
[----:B------:R-:W-:-:S05]  /*11150*/  IMAD R4, R11, UR4, R4 ;  /* 0x000000040b047c24 */ /* 0x000fca000f8e0204 */
[----:B------:R-:W-:Y:S02]  /*11160*/  SEL R22, R4, R3, !P0 ;  /* 0x0000000304167207 */ /* 0x000fe40004000000 */
[----:B------:R-:W-:-:S07]  /*11170*/  SEL R19, R3, R4, !P0 ;  /* 0x0000000403137207 */ /* 0x000fce0004000000 */
.L_x_310:
[----:B------:R-:W-:Y:S05]  /*11180*/  BSYNC B0 ;  /* 0x0000000000007941 */ /* 0x000fea0003800000 */
.L_x_309:
[----:B------:R-:W-:-:S13]  /*11190*/  LOP3.LUT P0, RZ, R0, 0xff, RZ, 0xc0, !PT ;  /* 0x000000ff00ff7812 */ /* 0x000fda000780c0ff */
[----:B------:R-:W-:Y:S05]  /*111a0*/  @P0 BRA `(.L_x_313) ;  /* 0xfffffff0007c0947 */ /* 0x000fea000383ffff */
[----:B------:R-:W-:Y:S05]  /*111b0*/  BSYNC B6 ;  /* 0x0000000000067941 */ /* 0x000fea0003800000 */
.L_x_296:
[----:B------:R-:W-:-:S03]  /*111c0*/  UMOV UR4, 0xffffffff ;  /* 0xffffffff00047882 */ /* 0x000fc60000000000 */
[----:B------:R-:W-:Y:S05]  /*111d0*/  BRA.DIV UR4, `(.L_x_314) ;  /* 0x0000000604287947 */ /* 0x000fea000b800000 */
[----:B------:R-:W-:-:S13]  /*111e0*/  ELECT P6, URZ, PT ;  /* 0x00000000003f782f */ /* 0x000fda00038c0000 */
.L_x_329:
[----:B------:R-:W-:Y:S04]  /*111f0*/  BSSY B0, `(.L_x_315) ;  /* 0x0000023000007945 */ /* 0x000fe80003800000 */
[----:B------:R-:W-:Y:S05]  /*11200*/  @!P6 BRA `(.L_x_316) ;  /* 0x000000000084e947 */ /* 0x000fea0003800000 */
[----:B------:R-:W-:-:S04]  /*11210*/  ULOP3.LUT UR4, UR42, 0x2, URZ, 0xfc, !UPT ;  /* 0x000000022a047892 */ /* 0x000fc8000f8efc3f */
[----:B------:R-:W-:-:S06]  /*11220*/  UISETP.NE.AND UP0, UPT, UR4, 0x3, UPT ;  /* 0x000000030400788c */ /* 0x000fcc000bf05270 */
[----:B------:R-:W-:-:S13]  /*11230*/  PLOP3.LUT P0, PT, PT, PT, UP0, 0x80, 0x0 ;  /* 0x000000000000781c */ /* 0x000fda0003f0f008 */
[----:B------:R-:W-:Y:S05]  /*11240*/  @!P0 BRA `(.L_x_317) ;  /* 0x0000000000048947 */ /* 0x000fea0003800000 */
[----:B------:R-:W-:Y:S01]  /*11250*/  BPT.TRAP 0x1 ;  /* 0x000000040000795c */ /* 0x000fe20000300000 */
.L_x_317:
[----:B------:R-:W0:Y:S01]  /*11260*/  S2R R3, SR_CgaCtaId ;  /* 0x0000000000037919 */ /* 0x000e220000008800 */
[----:B------:R-:W-:Y:S02]  /*11270*/  MOV R0, 0x400 ;  /* 0x0000040000007802 */ /* 0x000fe40000000f00 */
[----:B------:R-:W-:Y:S02]  /*11280*/  SHF.L.U32 R2, R24, 0x1f, RZ ;  /* 0x0000001f18027819 */ /* 0x000fe400000006ff */
[----:B0-----:R-:W-:-:S05]  /*11290*/  LEA R0, R3, R0, 0x18 ;  /* 0x0000000003007211 */ /* 0x001fca00078ec0ff */
[----:B------:R-:W-:-:S04]  /*112a0*/  VIADD R0, R0, 0x18 ;  /* 0x0000001800007836 */ /* 0x000fc80000000000 */
[C---:B------:R-:W-:Y:S02]  /*112b0*/  IMAD R7, R25.reuse, 0x8, R0 ;  /* 0x0000000819077824 */ /* 0x040fe400078e0200 */
[----:B------:R-:W-:Y:S02]  /*112c0*/  VIADD R25, R25, 0x1 ;  /* 0x0000000119197836 */ /* 0x000fe40000000000 */
[----:B------:R-:W0:Y:S03]  /*112d0*/  SYNCS.PHASECHK.TRANS64.TRYWAIT P0, [R7+URZ], R2 ;  /* 0x00000002070075a7 */ /* 0x000e26000800017f */
[----:B------:R-:W-:-:S04]  /*112e0*/  ISETP.NE.AND P1, PT, R25, 0x3, PT ;  /* 0x000000031900780c */ /* 0x000fc80003f25270 */
[----:B------:R-:W-:Y:S02]  /*112f0*/  SEL R3, RZ, 0x1, P1 ;  /* 0x00000001ff037807 */ /* 0x000fe40000800000 */
[----:B------:R-:W-:Y:S02]  /*11300*/  SEL R25, R25, RZ, P1 ;  /* 0x000000ff19197207 */ /* 0x000fe40000800000 */
[----:B------:R-:W-:-:S03]  /*11310*/  LOP3.LUT R9, R24, R3, RZ, 0x3c, !PT ;  /* 0x0000000318097212 */ /* 0x000fc600078e3cff */
[----:B------:R-:W-:Y:S01]  /*11320*/  IMAD R6, R25, 0x8, R0 ;  /* 0x0000000819067824 */ /* 0x000fe200078e0200 */
[----:B------:R-:W-:Y:S01]  /*11330*/  SHF.L.U32 R5, R9, 0x1f, RZ ;  /* 0x0000001f09057819 */ /* 0x000fe200000006ff */
[----:B0-----:R-:W-:Y:S06]  /*11340*/  @!P0 BRA `(.L_x_318) ;  /* 0x0000000000ec8947 */ /* 0x001fec0003800000 */
.L_x_330:
[----:B------:R-:W1:Y:S01]  /*11350*/  SYNCS.PHASECHK.TRANS64.TRYWAIT P0, [R6+URZ], R5 ;  /* 0x00000005060075a7 */ /* 0x000e62000800017f */
[----:B0-----:R-:W-:-:S05]  /*11360*/  VIADD R2, R25, 0x1 ;  /* 0x0000000119027836 */ /* 0x001fca0000000000 */
[----:B------:R-:W-:-:S04]  /*11370*/  ISETP.NE.AND P1, PT, R2, 0x3, PT ;  /* 0x000000030200780c */ /* 0x000fc80003f25270 */
[----:B------:R-:W-:Y:S02]  /*11380*/  SEL R4, RZ, 0x1, P1 ;  /* 0x00000001ff047807 */ /* 0x000fe40000800000 */
[----:B------:R-:W-:Y:S02]  /*11390*/  SEL R3, R2, RZ, P1 ;  /* 0x000000ff02037207 */ /* 0x000fe40000800000 */
[----:B------:R-:W-:Y:S01]  /*113a0*/  LOP3.LUT R4, R9, R4, RZ, 0x3c, !PT ;  /* 0x0000000409047212 */ /* 0x000fe200078e3cff */
[----:B-1----:R-:W-:Y:S06]  /*113b0*/  @!P0 BRA `(.L_x_319) ;  /* 0x0000000000e48947 */ /* 0x002fec0003800000 */
.L_x_331:
[----:B------:R-:W-:Y:S01]  /*113c0*/  IMAD R3, R3, 0x8, R0 ;  /* 0x0000000803037824 */ /* 0x000fe200078e0200 */
[----:B------:R-:W-:-:S07]  /*113d0*/  SHF.L.U32 R0, R4, 0x1f, RZ ;  /* 0x0000001f04007819 */ /* 0x000fce00000006ff */
.L_x_320:
[----:B-1----:R1:W2:Y:S02]  /*113e0*/  SYNCS.PHASECHK.TRANS64.TRYWAIT P0, [R3+URZ], R0 ;  /* 0x00000000030075a7 */ /* 0x0022a4000800017f */
[----:B--2---:R-:W-:Y:S05]  /*113f0*/  @!P0 NANOSLEEP.SYNCS 0x989680 ;  /* 0x009896800000895d */ /* 0x004fea0003900000 */
[----:B------:R-:W2:Y:S02]  /*11400*/  @!P0 SYNCS.PHASECHK.TRANS64 P0, [R3+URZ], R0 ;  /* 0x00000000030085a7 */ /* 0x000ea4000800007f */
[----:B--2---:R-:W-:Y:S05]  /*11410*/  @!P0 BRA `(.L_x_320) ;  /* 0xfffffffc00f08947 */ /* 0x004fea000383ffff */
.L_x_316:
[----:B------:R-:W-:Y:S05]  /*11420*/  BSYNC B0 ;  /* 0x0000000000007941 */ /* 0x000fea0003800000 */
.L_x_315:
[----:B------:R-:W-:Y:S05]  /*11430*/  EXIT ;  /* 0x000000000000794d */ /* 0x000fea0003800000 */
.L_x_14:
[----:B------:R-:W-:Y:S02]  /*11440*/  IMAD.MOV.U32 R12, RZ, RZ, RZ ;  /* 0x000000ffff0c7224 */ /* 0x000fe400078e00ff */
[----:B------:R-:W-:Y:S02]  /*11450*/  IMAD.MOV.U32 R11, RZ, RZ, 0x1f ;  /* 0x0000001fff0b7424 */ /* 0x000fe400078e00ff */
[----:B------:R-:W-:-:S07]  /*11460*/  IMAD.MOV.U32 R15, RZ, RZ, -0x1 ;  /* 0xffffffffff0f7424 */ /* 0x000fce00078e00ff */
[----:B01---5:R-:W-:Y:S05]  /*11470*/  WARPSYNC.COLLECTIVE R15, `(.L_x_321) ;  /* 0x000000000f087348 */ /* 0x023fea0003c00000 */
[----:B------:R2:W3:Y:S02]  /*11480*/  SHFL.IDX P6, R14, R13, R12, R11 ;  /* 0x0000000c0d0e7389 */ /* 0x0004e400000c000b */
[----:B0123-5:R-:W-:Y:S01]  /*11490*/  ENDCOLLECTIVE ;  /* 0x000000000000791b */ /* 0x02ffe20003800000 */
.L_x_321:
[----:B------:R-:W-:Y:S05]  /*114a0*/  BRA `(.L_x_322) ;  /* 0xfffffefc00207947 */ /* 0x000fea000383ffff */
.L_x_18:
[----:B---3--:R3:W4:Y:S02]  /*114b0*/  SYNCS.PHASECHK.TRANS64.TRYWAIT P1, [R3+URZ], R0 ;  /* 0x00000000030075a7 */ /* 0x008724000802017f */
[----:B----4-:R-:W-:Y:S05]  /*114c0*/  @!P1 NANOSLEEP.SYNCS 0x989680 ;  /* 0x009896800000995d */ /* 0x010fea0003900000 */
[----:B------:R-:W4:Y:S02]  /*114d0*/  @!P1 SYNCS.PHASECHK.TRANS64 P1, [R3+URZ], R0 ;  /* 0x00000000030095a7 */ /* 0x000f24000802007f */
[----:B----4-:R-:W-:Y:S05]  /*114e0*/  @!P1 BRA `(.L_x_18) ;  /* 0xfffffffc00f09947 */ /* 0x010fea000383ffff */
[----:B------:R-:W-:Y:S05]  /*114f0*/  BRA `(.L_x_17) ;  /* 0xfffffefc003c7947 */ /* 0x000fea000383ffff */
.L_x_23:
[----:B0-----:R0:W1:Y:S02]  /*11500*/  SYNCS.PHASECHK.TRANS64.TRYWAIT P1, [R6+URZ], R7 ;  /* 0x00000007060075a7 */ /* 0x001064000802017f */
[----:B-1----:R-:W-:Y:S05]  /*11510*/  @!P1 NANOSLEEP.SYNCS 0x989680 ;  /* 0x009896800000995d */ /* 0x002fea0003900000 */
[----:B------:R-:W1:Y:S02]  /*11520*/  @!P1 SYNCS.PHASECHK.TRANS64 P1, [R6+URZ], R7 ;  /* 0x00000007060095a7 */ /* 0x000e64000802007f */
[----:B-1----:R-:W-:Y:S05]  /*11530*/  @!P1 BRA `(.L_x_23) ;  /* 0xfffffffc00f09947 */ /* 0x002fea000383ffff */
[----:B------:R-:W-:Y:S05]  /*11540*/  BRA `(.L_x_22) ;  /* 0xffffff1800b47947 */ /* 0x000fea000383ffff */
.L_x_31:
[----:B0-----:R-:W-:-:S04]  /*11550*/  IMAD.U32 R7, RZ, RZ, UR11 ;  /* 0x0000000bff077e24 */ /* 0x001fc8000f8e00ff */
[----:B------:R0:W1:Y:S03]  /*11560*/  SYNCS.PHASECHK.TRANS64.TRYWAIT P1, [R7+URZ], R6 ;  /* 0x00000006070075a7 */ /* 0x000066000802017f */
[----:B-1----:R-:W-:Y:S05]  /*11570*/  @!P1 NANOSLEEP.SYNCS 0x989680 ;  /* 0x009896800000995d */ /* 0x002fea0003900000 */
[----:B------:R-:W1:Y:S02]  /*11580*/  @!P1 SYNCS.PHASECHK.TRANS64 P1, [R7+URZ], R6 ;  /* 0x00000006070095a7 */ /* 0x000e64000802007f */
[----:B-1----:R-:W-:Y:S05]  /*11590*/  @!P1 BRA `(.L_x_31) ;  /* 0xfffffffc00ec9947 */ /* 0x002fea000383ffff */
[----:B------:R-:W-:Y:S05]  /*115a0*/  BRA `(.L_x_30) ;  /* 0xffffff3800387947 */ /* 0x000fea000383ffff */
.L_x_301:
[----:B0-----:R0:W2:Y:S02]  /*115b0*/  SYNCS.PHASECHK.TRANS64.TRYWAIT P0, [R6+URZ+0x18], R3 ;  /* 0x00001803060075a7 */ /* 0x0010a4000800017f */
[----:B--2---:R-:W-:Y:S05]  /*115c0*/  @!P0 NANOSLEEP.SYNCS 0x989680 ;  /* 0x009896800000895d */ /* 0x004fea0003900000 */
[----:B------:R-:W2:Y:S02]  /*115d0*/  @!P0 SYNCS.PHASECHK.TRANS64 P0, [R6+URZ+0x18], R3 ;  /* 0x00001803060085a7 */ /* 0x000ea4000800007f */
[----:B--2---:R-:W-:Y:S05]  /*115e0*/  @!P0 BRA `(.L_x_301) ;  /* 0xfffffffc00f08947 */ /* 0x004fea000383ffff */
[----:B------:R-:W-:Y:S05]  /*115f0*/  BRA `(.L_x_323) ;  /* 0xfffffff000507947 */ /* 0x000fea000383ffff */
.L_x_305:
[----:B------:R-:W-:Y:S01]  /*11600*/  BSSY B1, `(.L_x_324) ;  /* 0x0000006000017945 */ /* 0x000fe20003800000 */
[----:B------:R-:W-:-:S07]  /*11610*/  IMAD.MOV.U32 R15, RZ, RZ, -0x1 ;  /* 0xffffffffff0f7424 */ /* 0x000fce00078e00ff */
[----:B0-----:R-:W-:Y:S05]  /*11620*/  WARPSYNC.COLLECTIVE R15, `(.L_x_325) ;  /* 0x000000000f0c7348 */ /* 0x001fea0003c00000 */
[----:B------:R-:W-:Y:S02]  /*11630*/  ELECT P6, UR62, PT ;  /* 0x00000000003e782f */ /* 0x000fe400038c0000 */
[----:B------:R-:W-:Y:S01]  /*11640*/  MOV R14, UR62 ;  /* 0x0000003e000e7c02 */ /* 0x000fe20008000f00 */
[----:B0-----:R-:W-:Y:S10]  /*11650*/  ENDCOLLECTIVE ;  /* 0x000000000000791b */ /* 0x001ff40003800000 */
.L_x_325:
[----:B------:R-:W-:Y:S05]  /*11660*/  BSYNC B1 ;  /* 0x0000000000017941 */ /* 0x000fea0003800000 */
.L_x_324:
[----:B------:R-:W-:Y:S05]  /*11670*/  BRA `(.L_x_326) ;  /* 0xfffffff000707947 */ /* 0x000fea000383ffff */
.L_x_314:
[----:B------:R-:W-:Y:S01]  /*11680*/  BSSY B0, `(.L_x_327) ;  /* 0x0000006000007945 */ /* 0x000fe20003800000 */
[----:B------:R-:W-:-:S07]  /*11690*/  IMAD.MOV.U32 R15, RZ, RZ, -0x1 ;  /* 0xffffffffff0f7424 */ /* 0x000fce00078e00ff */
[----:B------:R-:W-:Y:S05]  /*116a0*/  WARPSYNC.COLLECTIVE R15, `(.L_x_328) ;  /* 0x000000000f0c7348 */ /* 0x000fea0003c00000 */
[----:B------:R-:W-:Y:S02]  /*116b0*/  ELECT P6, UR62, PT ;  /* 0x00000000003e782f */ /* 0x000fe400038c0000 */
[----:B------:R-:W-:Y:S01]  /*116c0*/  MOV R14, UR62 ;  /* 0x0000003e000e7c02 */ /* 0x000fe20008000f00 */
[----:B------:R-:W-:Y:S10]  /*116d0*/  ENDCOLLECTIVE ;  /* 0x000000000000791b */ /* 0x000ff40003800000 */
.L_x_328:
[----:B------:R-:W-:Y:S05]  /*116e0*/  BSYNC B0 ;  /* 0x0000000000007941 */ /* 0x000fea0003800000 */
.L_x_327:
[----:B------:R-:W-:Y:S05]  /*116f0*/  BRA `(.L_x_329) ;  /* 0xfffffff800bc7947 */ /* 0x000fea000383ffff */
.L_x_318:
[----:B0-----:R0:W1:Y:S02]  /*11700*/  SYNCS.PHASECHK.TRANS64.TRYWAIT P0, [R7+URZ], R2 ;  /* 0x00000002070075a7 */ /* 0x001064000800017f */
[----:B-1----:R-:W-:Y:S05]  /*11710*/  @!P0 NANOSLEEP.SYNCS 0x989680 ;  /* 0x009896800000895d */ /* 0x002fea0003900000 */
[----:B------:R-:W1:Y:S02]  /*11720*/  @!P0 SYNCS.PHASECHK.TRANS64 P0, [R7+URZ], R2 ;  /* 0x00000002070085a7 */ /* 0x000e64000800007f */
[----:B-1----:R-:W-:Y:S05]  /*11730*/  @!P0 BRA `(.L_x_318) ;  /* 0xfffffffc00f08947 */ /* 0x002fea000383ffff */
[----:B------:R-:W-:Y:S05]  /*11740*/  BRA `(.L_x_330) ;  /* 0xfffffffc00007947 */ /* 0x000fea000383ffff */
.L_x_319:
[----:B0-----:R0:W1:Y:S02]  /*11750*/  SYNCS.PHASECHK.TRANS64.TRYWAIT P0, [R6+URZ], R5 ;  /* 0x00000005060075a7 */ /* 0x001064000800017f */
[----:B-1----:R-:W-:Y:S05]  /*11760*/  @!P0 NANOSLEEP.SYNCS 0x989680 ;  /* 0x009896800000895d */ /* 0x002fea0003900000 */
[----:B------:R-:W1:Y:S02]  /*11770*/  @!P0 SYNCS.PHASECHK.TRANS64 P0, [R6+URZ], R5 ;  /* 0x00000005060085a7 */ /* 0x000e64000800007f */
[----:B-1----:R-:W-:Y:S05]  /*11780*/  @!P0 BRA `(.L_x_319) ;  /* 0xfffffffc00f08947 */ /* 0x002fea000383ffff */
[----:B------:R-:W-:Y:S05]  /*11790*/  BRA `(.L_x_331) ;  /* 0xfffffffc00087947 */ /* 0x000fea000383ffff */
.L_x_332:
[----:B------:R-:W-:-:S00]  /*117a0*/  BRA `(.L_x_332) ;  /* 0xfffffffc00fc7947 */ /* 0x000fc0000383ffff */
[----:B------:R-:W-:-:S00]  /*117b0*/  NOP ;  /* 0x0000000000007918 */ /* 0x000fc00000000000 */
        /* <DEDUP_REMOVED lines=12> */
.L_x_333:


//--------------------- .nv.global.init           --------------------------
	.section	.nv.global.init,"aw",@progbits
.nv.global.init:
	.type		$str$24,@object
	.size		$str$24,($str$25 - $str$24)
$str$24:
        /*0000*/ 	.byte	0x28, 0x61, 0x64, 0x64, 0x72, 0x65, 0x73, 0x73, 0x20, 0x26, 0x20, 0x6d, 0x61, 0x73, 0x6b, 0x29
        /*0010*/ 	.byte	0x20, 0x3d, 0x3d, 0x20, 0x30, 0x00
	.type		$str$25,@object
	.size		$str$25,(__unnamed_2 - $str$25)
$str$25:
        /*0016*/ 	.byte	0x2f, 0x74, 0x6d, 0x70, 0x2f, 0x63, 0x75, 0x74, 0x6c, 0x61, 0x73, 0x73, 0x5f, 0x73, 0x77, 0x65
        /*0026*/ 	.byte	0x65, 0x70, 0x5f, 0x73, 0x72, 0x63, 0x2f, 0x69, 0x6e, 0x63, 0x6c, 0x75, 0x64, 0x65, 0x2f, 0x63
        /*0036*/ 	.byte	0x75, 0x74, 0x65, 0x2f, 0x70, 0x6f, 0x69, 0x6e, 0x74, 0x65, 0x72, 0x5f, 0x66, 0x6c, 0x61, 0x67
        /*0046*/ 	.byte	0x67, 0x65, 0x64, 0x2e, 0x68, 0x70, 0x70, 0x00
	.type		__unnamed_2,@object
	.size		__unnamed_2,(__unnamed_1 - __unnamed_2)
__unnamed_2:
        /*004e*/ 	.byte	0x61, 0x75, 0x74, 0x6f, 0x20, 0x63, 0x75, 0x74, 0x65, 0x3a, 0x3a, 0x61, 0x73, 0x5f, 0x70, 0x6f
        /* <DEDUP_REMOVED lines=28> */
        /*021e*/ 	.byte	0x5d, 0x00
	.type		__unnamed_1,@object
	.size		__unnamed_1,(.L_0 - __unnamed_1)
__unnamed_1:
        /* <DEDUP_REMOVED lines=29> */
        /*03f0*/ 	.byte	0x20, 0x26, 0x5d, 0x00
.L_0:


//--------------------- .nv.shared._ZN7cutlass13device_kernelINS_4gemm6kernel13GemmUniversalIN4cute5tupleIJiiiiEEENS1_10collective13CollectiveMmaINS1_49MainloopSm90TmaGmmaRmemAWarpSpecializedMixedInputILi3ENS5_IJNS4_1CILi1EEESB_SB_EEENS1_35KernelTmaWarpSpecializedCooperativeEEENS5_IJNSA_ILi256EEENSA_ILi128EEESG_EEENS_10bfloat16_tENS5_IJlSB_lEEENS5_IJNS_12float_e4m3_tEEEESJ_NS4_8TiledMMAINS4_8MMA_AtomIJNS4_4SM904GMMA28MMA_64x128x16_F32BF16BF16_RSILNSP_5MajorE0ELSR_0ELNSP_7ScaleInE1ELSS_1EEEEEENS4_6LayoutINS5_IJNSA_ILi2EEESB_SB_EEENS5_IJSB_NSA_ILi0EEESY_EEEEENS5_IJNS4_10UnderscoreES11_S11_EEEEENS4_13SM90_TMA_LOADENS4_14ComposedLayoutINS4_7SwizzleILi3ELi4ELi3EEENS4_18smem_ptr_flag_bitsILi16EEENSV_INS5_IJNSA_ILi8EEENSA_ILi64EEEEEENS5_IJS1B_SB_EEEEEEEvNS4_8identityES14_NS15_IS17_NS18_ILi8EEENSV_INS5_IJS1A_SG_EEENS5_IJSG_SB_EEEEEEENS4_9Copy_AtomIJNS4_39AutoVectorizingCopyWithAssumedAlignmentILi128EEESK_EEES1G_EENS_8epilogue10collective6detail29Sm90TmaWarpSpecializedAdapterINS1S_15DefaultEpilogueISI_SJ_SJ_NS1R_6thread17LinearCombinationISI_Li1EffLNS1W_9ScaleType4KindE0ELNS_15FloatRoundStyleE2ESI_EENS1_15EpilogueDefaultEEEEEvvEEEEvNT_6ParamsE --------------------------
	.section	.nv.shared._ZN7cutlass13device_kernelINS_4gemm6kernel13GemmUniversalIN4cute5tupleIJiiiiEEENS1_10collective13CollectiveMmaINS1_49MainloopSm90TmaGmmaRmemAWarpSpecializedMixedInputILi3ENS5_IJNS4_1CILi1EEESB_SB_EEENS1_35KernelTmaWarpSpecializedCooperativeEEENS5_IJNSA_ILi256EEENSA_ILi128EEESG_EEENS_10bfloat16_tENS5_IJlSB_lEEENS5_IJNS_12float_e4m3_tEEEESJ_NS4_8TiledMMAINS4_8MMA_AtomIJNS4_4SM904GMMA28MMA_64x128x16_F32BF16BF16_RSILNSP_5MajorE0ELSR_0ELNSP_7ScaleInE1ELSS_1EEEEEENS4_6LayoutINS5_IJNSA_ILi2EEESB_SB_EEENS5_IJSB_NSA_ILi0EEESY_EEEEENS5_IJNS4_10UnderscoreES11_S11_EEEEENS4_13SM90_TMA_LOADENS4_14ComposedLayoutINS4_7SwizzleILi3ELi4ELi3EEENS4_18smem_ptr_flag_bitsILi16EEENSV_INS5_IJNSA_ILi8EEENSA_ILi64EEEEEENS5_IJS1B_SB_EEEEEEEvNS4_8identityES14_NS15_IS17_NS18_ILi8EEENSV_INS5_IJS1A_SG_EEENS5_IJSG_SB_EEEEEEENS4_9Copy_AtomIJNS4_39AutoVectorizingCopyWithAssumedAlignmentILi128EEESK_EEES1G_EENS_8epilogue10collective6detail29Sm90TmaWarpSpecializedAdapterINS1S_15DefaultEpilogueISI_SJ_SJ_NS1R_6thread17LinearCombinationISI_Li1EffLNS1W_9ScaleType4KindE0ELNS_15FloatRoundStyleE2ESI_EENS1_15EpilogueDefaultEEEEEvvEEEEvNT_6ParamsE,"aw",@nobits
	.sectionflags	@""
	.align	16
	.zero		1024


//--------------------- .nv.shared.reserved.0     --------------------------
	.section	.nv.shared.reserved.0,"aw",@nobits
	.weak		__nv_reservedSMEM_offset_0_alias
	.size		__nv_reservedSMEM_offset_0_alias, 0, 0
	.other		__nv_reservedSMEM_offset_0_alias,@"STO_CUDA_RESERVED_SHARED STV_DEFAULT"
__nv_reservedSMEM_offset_0_alias:
	.zero		0


//--------------------- .nv.global                --------------------------
	.section	.nv.global,"aw",@nobits
.nv.global:
	.type		_ZN40_INTERNAL_31078f1a_4_k_cu_773a859f_234334cute1_E,@object
	.size		_ZN40_INTERNAL_31078f1a_4_k_cu_773a859f_234334cute1_E,(_ZN40_INTERNAL_31078f1a_4_k_cu_773a859f_234334cuda3std3__45__cpo6cbeginE - _ZN40_INTERNAL_31078f1a_4_k_cu_773a859f_234334cute1_E)
_ZN40_INTERNAL_31078f1a_4_k_cu_773a859f_234334cute1_E:
	.zero		1
	.type		_ZN40_INTERNAL_31078f1a_4_k_cu_773a859f_234334cuda3std3__45__cpo6cbeginE,@object
	.size		_ZN40_INTERNAL_31078f1a_4_k_cu_773a859f_234334cuda3std3__45__cpo6cbeginE,(_ZN40_INTERNAL_31078f1a_4_k_cu_773a859f_234334cuda3std3__48in_placeE - _ZN40_INTERNAL_31078f1a_4_k_cu_773a859f_234334cuda3std3__45__cpo6cbeginE)
_ZN40_INTERNAL_31078f1a_4_k_cu_773a859f_234334cuda3std3__45__cpo6cbeginE:
	.zero		1
	.type		_ZN40_INTERNAL_31078f1a_4_k_cu_773a859f_234334cuda3std3__48in_placeE,@object
	.size		_ZN40_INTERNAL_31078f1a_4_k_cu_773a859f_234334cuda3std3__48in_placeE,(_ZN40_INTERNAL_31078f1a_4_k_cu_773a859f_234334cuda3std6ranges3__45__cpo9iter_moveE - _ZN40_INTERNAL_31078f1a_4_k_cu_773a859f_234334cuda3std3__48in_placeE)
_ZN40_INTERNAL_31078f1a_4_k_cu_773a859f_234334cuda3std3__48in_placeE:
	.zero		1
	.type		_ZN40_INTERNAL_31078f1a_4_k_cu_773a859f_234334cuda3std6ranges3__45__cpo9iter_moveE,@object
	.size		_ZN40_INTERNAL_31078f1a_4_k_cu_773a859f_234334cuda3std6ranges3__45__cpo9iter_moveE,(_ZN40_INTERNAL_31078f1a_4_k_cu_773a859f_234334cuda3std3__45__cpo5beginE - _ZN40_INTERNAL_31078f1a_4_k_cu_773a859f_234334cuda3std6ranges3__45__cpo9iter_moveE)
_ZN40_INTERNAL_31078f1a_4_k_cu_773a859f_234334cuda3std6ranges3__45__cpo9iter_moveE:
	.zero		1
	.type		_ZN40_INTERNAL_31078f1a_4_k_cu_773a859f_234334cuda3std3__45__cpo5beginE,@object
	.size		_ZN40_INTERNAL_31078f1a_4_k_cu_773a859f_234334cuda3std3__45__cpo5beginE,(_ZN40_INTERNAL_31078f1a_4_k_cu_773a859f_234334cuda3std3__442_GLOBAL__N__31078f1a_4_k_cu_773a859f_234336ignoreE - _ZN40_INTERNAL_31078f1a_4_k_cu_773a859f_234334cuda3std3__45__cpo5beginE)
_ZN40_INTERNAL_31078f1a_4_k_cu_773a859f_234334cuda3std3__45__cpo5beginE:
	.zero		1
	.type		_ZN40_INTERNAL_31078f1a_4_k_cu_773a859f_234334cuda3std3__442_GLOBAL__N__31078f1a_4_k_cu_773a859f_234336ignoreE,@object
	.size		_ZN40_INTERNAL_31078f1a_4_k_cu_773a859f_234334cuda3std3__442_GLOBAL__N__31078f1a_4_k_cu_773a859f_234336ignoreE,(_ZN40_INTERNAL_31078f1a_4_k_cu_773a859f_234334cute7productE - _ZN40_INTERNAL_31078f1a_4_k_cu_773a859f_234334cuda3std3__442_GLOBAL__N__31078f1a_4_k_cu_773a859f_234336ignoreE)
_ZN40_INTERNAL_31078f1a_4_k_cu_773a859f_234334cuda3std3__442_GLOBAL__N__31078f1a_4_k_cu_773a859f_234336ignoreE:
	.zero		1
	.type		_ZN40_INTERNAL_31078f1a_4_k_cu_773a859f_234334cute7productE,@object
	.size		_ZN40_INTERNAL_31078f1a_4_k_cu_773a859f_234334cute7productE,(_ZN40_INTERNAL_31078f1a_4_k_cu_773a859f_234334cuda3std3__45__cpo3endE - _ZN40_INTERNAL_31078f1a_4_k_cu_773a859f_234334cute7productE)
_ZN40_INTERNAL_31078f1a_4_k_cu_773a859f_234334cute7productE:
	.zero		1
	.type		_ZN40_INTERNAL_31078f1a_4_k_cu_773a859f_234334cuda3std3__45__cpo3endE,@object
	.size		_ZN40_INTERNAL_31078f1a_4_k_cu_773a859f_234334cuda3std3__45__cpo3endE,(_ZN40_INTERNAL_31078f1a_4_k_cu_773a859f_234334cuda3std3__419piecewise_constructE - _ZN40_INTERNAL_31078f1a_4_k_cu_773a859f_234334cuda3std3__45__cpo3endE)
_ZN40_INTERNAL_31078f1a_4_k_cu_773a859f_234334cuda3std3__45__cpo3endE:
	.zero		1
	.type		_ZN40_INTERNAL_31078f1a_4_k_cu_773a859f_234334cuda3std3__419piecewise_constructE,@object
	.size		_ZN40_INTERNAL_31078f1a_4_k_cu_773a859f_234334cuda3std3__419piecewise_constructE,(_ZN40_INTERNAL_31078f1a_4_k_cu_773a859f_234334cuda3std3__45__cpo4cendE - _ZN40_INTERNAL_31078f1a_4_k_cu_773a859f_234334cuda3std3__419piecewise_constructE)
_ZN40_INTERNAL_31078f1a_4_k_cu_773a859f_234334cuda3std3__419piecewise_constructE:
	.zero		1
	.type		_ZN40_INTERNAL_31078f1a_4_k_cu_773a859f_234334cuda3std3__45__cpo4cendE,@object
	.size		_ZN40_INTERNAL_31078f1a_4_k_cu_773a859f_234334cuda3std3__45__cpo4cendE,(_ZN40_INTERNAL_31078f1a_4_k_cu_773a859f_234334cuda3std6ranges3__45__cpo4swapE - _ZN40_INTERNAL_31078f1a_4_k_cu_773a859f_234334cuda3std3__45__cpo4cendE)
_ZN40_INTERNAL_31078f1a_4_k_cu_773a859f_234334cuda3std3__45__cpo4cendE:
	.zero		1
	.type		_ZN40_INTERNAL_31078f1a_4_k_cu_773a859f_234334cuda3std6ranges3__45__cpo4swapE,@object
	.size		_ZN40_INTERNAL_31078f1a_4_k_cu_773a859f_234334cuda3std6ranges3__45__cpo4swapE,(.L_9 - _ZN40_INTERNAL_31078f1a_4_k_cu_773a859f_234334cuda3std6ranges3__45__cpo4swapE)
_ZN40_INTERNAL_31078f1a_4_k_cu_773a859f_234334cuda3std6ranges3__45__cpo4swapE:
	.zero		1
.L_9:


//--------------------- .nv.constant0._ZN7cutlass13device_kernelINS_4gemm6kernel13GemmUniversalIN4cute5tupleIJiiiiEEENS1_10collective13CollectiveMmaINS1_49MainloopSm90TmaGmmaRmemAWarpSpecializedMixedInputILi3ENS5_IJNS4_1CILi1EEESB_SB_EEENS1_35KernelTmaWarpSpecializedCooperativeEEENS5_IJNSA_ILi256EEENSA_ILi128EEESG_EEENS_10bfloat16_tENS5_IJlSB_lEEENS5_IJNS_12float_e4m3_tEEEESJ_NS4_8TiledMMAINS4_8MMA_AtomIJNS4_4SM904GMMA28MMA_64x128x16_F32BF16BF16_RSILNSP_5MajorE0ELSR_0ELNSP_7ScaleInE1ELSS_1EEEEEENS4_6LayoutINS5_IJNSA_ILi2EEESB_SB_EEENS5_IJSB_NSA_ILi0EEESY_EEEEENS5_IJNS4_10UnderscoreES11_S11_EEEEENS4_13SM90_TMA_LOADENS4_14ComposedLayoutINS4_7SwizzleILi3ELi4ELi3EEENS4_18smem_ptr_flag_bitsILi16EEENSV_INS5_IJNSA_ILi8EEENSA_ILi64EEEEEENS5_IJS1B_SB_EEEEEEEvNS4_8identityES14_NS15_IS17_NS18_ILi8EEENSV_INS5_IJS1A_SG_EEENS5_IJSG_SB_EEEEEEENS4_9Copy_AtomIJNS4_39AutoVectorizingCopyWithAssumedAlignmentILi128EEESK_EEES1G_EENS_8epilogue10collective6detail29Sm90TmaWarpSpecializedAdapterINS1S_15DefaultEpilogueISI_SJ_SJ_NS1R_6thread17LinearCombinationISI_Li1EffLNS1W_9ScaleType4KindE0ELNS_15FloatRoundStyleE2ESI_EENS1_15EpilogueDefaultEEEEEvvEEEEvNT_6ParamsE --------------------------
	.section	.nv.constant0._ZN7cutlass13device_kernelINS_4gemm6kernel13GemmUniversalIN4cute5tupleIJiiiiEEENS1_10collective13CollectiveMmaINS1_49MainloopSm90TmaGmmaRmemAWarpSpecializedMixedInputILi3ENS5_IJNS4_1CILi1EEESB_SB_EEENS1_35KernelTmaWarpSpecializedCooperativeEEENS5_IJNSA_ILi256EEENSA_ILi128EEESG_EEENS_10bfloat16_tENS5_IJlSB_lEEENS5_IJNS_12float_e4m3_tEEEESJ_NS4_8TiledMMAINS4_8MMA_AtomIJNS4_4SM904GMMA28MMA_64x128x16_F32BF16BF16_RSILNSP_5MajorE0ELSR_0ELNSP_7ScaleInE1ELSS_1EEEEEENS4_6LayoutINS5_IJNSA_ILi2EEESB_SB_EEENS5_IJSB_NSA_ILi0EEESY_EEEEENS5_IJNS4_10UnderscoreES11_S11_EEEEENS4_13SM90_TMA_LOADENS4_14ComposedLayoutINS4_7SwizzleILi3ELi4ELi3EEENS4_18smem_ptr_flag_bitsILi16EEENSV_INS5_IJNSA_ILi8EEENSA_ILi64EEEEEENS5_IJS1B_SB_EEEEEEEvNS4_8identityES14_NS15_IS17_NS18_ILi8EEENSV_INS5_IJS1A_SG_EEENS5_IJSG_SB_EEEEEEENS4_9Copy_AtomIJNS4_39AutoVectorizingCopyWithAssumedAlignmentILi128EEESK_EEES1G_EENS_8epilogue10collective6detail29Sm90TmaWarpSpecializedAdapterINS1S_15DefaultEpilogueISI_SJ_SJ_NS1R_6thread17LinearCombinationISI_Li1EffLNS1W_9ScaleType4KindE0ELNS_15FloatRoundStyleE2ESI_EENS1_15EpilogueDefaultEEEEEvvEEEEvNT_6ParamsE,"a",@progbits
	.sectionflags	@""
	.align	4
.nv.constant0._ZN7cutlass13device_kernelINS_4gemm6kernel13GemmUniversalIN4cute5tupleIJiiiiEEENS1_10collective13CollectiveMmaINS1_49MainloopSm90TmaGmmaRmemAWarpSpecializedMixedInputILi3ENS5_IJNS4_1CILi1EEESB_SB_EEENS1_35KernelTmaWarpSpecializedCooperativeEEENS5_IJNSA_ILi256EEENSA_ILi128EEESG_EEENS_10bfloat16_tENS5_IJlSB_lEEENS5_IJNS_12float_e4m3_tEEEESJ_NS4_8TiledMMAINS4_8MMA_AtomIJNS4_4SM904GMMA28MMA_64x128x16_F32BF16BF16_RSILNSP_5MajorE0ELSR_0ELNSP_7ScaleInE1ELSS_1EEEEEENS4_6LayoutINS5_IJNSA_ILi2EEESB_SB_EEENS5_IJSB_NSA_ILi0EEESY_EEEEENS5_IJNS4_10UnderscoreES11_S11_EEEEENS4_13SM90_TMA_LOADENS4_14ComposedLayoutINS4_7SwizzleILi3ELi4ELi3EEENS4_18smem_ptr_flag_bitsILi16EEENSV_INS5_IJNSA_ILi8EEENSA_ILi64EEEEEENS5_IJS1B_SB_EEEEEEEvNS4_8identityES14_NS15_IS17_NS18_ILi8EEENSV_INS5_IJS1A_SG_EEENS5_IJSG_SB_EEEEEEENS4_9Copy_AtomIJNS4_39AutoVectorizingCopyWithAssumedAlignmentILi128EEESK_EEES1G_EENS_8epilogue10collective6detail29Sm90TmaWarpSpecializedAdapterINS1S_15DefaultEpilogueISI_SJ_SJ_NS1R_6thread17LinearCombinationISI_Li1EffLNS1W_9ScaleType4KindE0ELNS_15FloatRoundStyleE2ESI_EENS1_15EpilogueDefaultEEEEEvvEEEEvNT_6ParamsE:
	.zero		2176


//--------------------- SYMBOLS --------------------------

	.type		.nv.reservedSmem.offset0,@object
	.size		.nv.reservedSmem.offset0,0x4
	.type		__assertfail,@function
